	.target	sm_80

	.elftype	@"ET_EXEC"


//--------------------- .note.nv.tkinfo           --------------------------
	.section	.note.nv.tkinfo,"",@"SHT_NOTE"
	.sectionflags	@"SHF_NOTE_NV_TKINFO"
	.tkinfo
        /*0018*/ 	.word	0x00000002
        /*0030*/ 	.string	""
        /*0030*/ 	.string	"ptxas"
        /*0030*/ 	.string	"Cuda compilation tools, release 13.0, V13.0.88"
        /*0030*/ 	.string	"Build cuda_13.0.r13.0/compiler.36424714_0"
        /*0030*/ 	.string	"-v  -suppress-debug-info  -lineinfo  -arch sm_80 "



//--------------------- .note.nv.cuinfo           --------------------------
	.section	.note.nv.cuinfo,"",@"SHT_NOTE"
	.sectionflags	@"SHF_NOTE_NV_CUINFO"
        /*0018*/ 	.short	0x0002
        /*001a*/ 	.short	0x0050
        /*001c*/ 	.short	0x0082
	.zero		2


//--------------------- .nv.info                  --------------------------
	.section	.nv.info,"",@"SHT_CUDA_INFO"
	.align	4


	//----- nvinfo : EIATTR_REGCOUNT
	.align		4
        /*0000*/ 	.byte	0x04, 0x2f
        /*0002*/ 	.short	(.L_2 - .L_1)
	.align		4
.L_1:
        /*0004*/ 	.word	index@(attn_fwd)
        /*0008*/ 	.word	0x000000ff


	//----- nvinfo : EIATTR_FRAME_SIZE
	.align		4
.L_2:
        /*000c*/ 	.byte	0x04, 0x11
        /*000e*/ 	.short	(.L_4 - .L_3)
	.align		4
.L_3:
        /*0010*/ 	.word	index@(attn_fwd)
        /*0014*/ 	.word	0x00000000


	//----- nvinfo : EIATTR_MIN_STACK_SIZE
	.align		4
.L_4:
        /*0018*/ 	.byte	0x04, 0x12
        /*001a*/ 	.short	(.L_6 - .L_5)
	.align		4
.L_5:
        /*001c*/ 	.word	index@(attn_fwd)
        /*0020*/ 	.word	0x00000000
.L_6:


//--------------------- .nv.info.attn_fwd         --------------------------
	.section	.nv.info.attn_fwd,"",@"SHT_CUDA_INFO"
	.sectionflags	@""
	.align	4


	//----- nvinfo : EIATTR_CUDA_API_VERSION
	.align		4
        /*0000*/ 	.byte	0x04, 0x37
        /*0002*/ 	.short	(.L_8 - .L_7)
.L_7:
        /*0004*/ 	.word	0x00000082


	//----- nvinfo : EIATTR_SW2861232_WAR
	.align		4
.L_8:
        /*0008*/ 	.byte	0x01, 0x35
	.zero		2


	//----- nvinfo : EIATTR_PARAM_CBANK
	.align		4
        /*000c*/ 	.byte	0x04, 0x0a
        /*000e*/ 	.short	(.L_10 - .L_9)
	.align		4
.L_9:
        /*0010*/ 	.word	index@(.nv.constant0.attn_fwd)
        /*0014*/ 	.short	0x0160
        /*0016*/ 	.short	0x0088


	//----- nvinfo : EIATTR_CBANK_PARAM_SIZE
	.align		4
.L_10:
        /*0018*/ 	.byte	0x03, 0x19
        /*001a*/ 	.short	0x0088


	//----- nvinfo : EIATTR_KPARAM_INFO
	.align		4
        /*001c*/ 	.byte	0x04, 0x17
        /*001e*/ 	.short	(.L_12 - .L_11)
.L_11:
        /*0020*/ 	.word	0x00000000
        /*0024*/ 	.short	0x0019
        /*0026*/ 	.short	0x0080
        /*0028*/ 	.byte	0x00, 0xf4, 0x21, 0x00


	//----- nvinfo : EIATTR_KPARAM_INFO
	.align		4
.L_12:
        /*002c*/ 	.byte	0x04, 0x17
        /*002e*/ 	.short	(.L_14 - .L_13)
.L_13:
        /*0030*/ 	.word	0x00000000
        /*0034*/ 	.short	0x0018
        /*0036*/ 	.short	0x0078
        /*0038*/ 	.byte	0x00, 0xf4, 0x21, 0x00


	//----- nvinfo : EIATTR_KPARAM_INFO
	.align		4
.L_14:
        /*003c*/ 	.byte	0x04, 0x17
        /*003e*/ 	.short	(.L_16 - .L_15)
.L_15:
        /*0040*/ 	.word	0x00000000
        /*0044*/ 	.short	0x0017
        /*0046*/ 	.short	0x0070
        /*0048*/ 	.byte	0x00, 0xf0, 0x11, 0x00


	//----- nvinfo : EIATTR_KPARAM_INFO
	.align		4
.L_16:
        /*004c*/ 	.byte	0x04, 0x17
        /*004e*/ 	.short	(.L_18 - .L_17)
.L_17:
        /*0050*/ 	.word	0x00000000
        /*0054*/ 	.short	0x0016
        /*0056*/ 	.short	0x006c
        /*0058*/ 	.byte	0x00, 0xf0, 0x11, 0x00


	//----- nvinfo : EIATTR_KPARAM_INFO
	.align		4
.L_18:
        /*005c*/ 	.byte	0x04, 0x17
        /*005e*/ 	.short	(.L_20 - .L_19)
.L_19:
        /*0060*/ 	.word	0x00000000
        /*0064*/ 	.short	0x0015
        /*0066*/ 	.short	0x0068
        /*0068*/ 	.byte	0x00, 0xf0, 0x11, 0x00


	//----- nvinfo : EIATTR_KPARAM_INFO
	.align		4
.L_20:
        /*006c*/ 	.byte	0x04, 0x17
        /*006e*/ 	.short	(.L_22 - .L_21)
.L_21:
        /*0070*/ 	.word	0x00000000
        /*0074*/ 	.short	0x0014
        /*0076*/ 	.short	0x0064
        /*0078*/ 	.byte	0x00, 0xf0, 0x11, 0x00


	//----- nvinfo : EIATTR_KPARAM_INFO
	.align		4
.L_22:
        /*007c*/ 	.byte	0x04, 0x17
        /*007e*/ 	.short	(.L_24 - .L_23)
.L_23:
        /*0080*/ 	.word	0x00000000
        /*0084*/ 	.short	0x0013
        /*0086*/ 	.short	0x0060
        /*0088*/ 	.byte	0x00, 0xf0, 0x11, 0x00


	//----- nvinfo : EIATTR_KPARAM_INFO
	.align		4
.L_24:
        /*008c*/ 	.byte	0x04, 0x17
        /*008e*/ 	.short	(.L_26 - .L_25)
.L_25:
        /*0090*/ 	.word	0x00000000
        /*0094*/ 	.short	0x0012
        /*0096*/ 	.short	0x005c
        /*0098*/ 	.byte	0x00, 0xf0, 0x11, 0x00


	//----- nvinfo : EIATTR_KPARAM_INFO
	.align		4
.L_26:
        /*009c*/ 	.byte	0x04, 0x17
        /*009e*/ 	.short	(.L_28 - .L_27)
.L_27:
        /*00a0*/ 	.word	0x00000000
        /*00a4*/ 	.short	0x0011
        /*00a6*/ 	.short	0x0058
        /*00a8*/ 	.byte	0x00, 0xf0, 0x11, 0x00


	//----- nvinfo : EIATTR_KPARAM_INFO
	.align		4
.L_28:
        /*00ac*/ 	.byte	0x04, 0x17
        /*00ae*/ 	.short	(.L_30 - .L_29)
.L_29:
        /*00b0*/ 	.word	0x00000000
        /*00b4*/ 	.short	0x0010
        /*00b6*/ 	.short	0x0054
        /*00b8*/ 	.byte	0x00, 0xf0, 0x11, 0x00


	//----- nvinfo : EIATTR_KPARAM_INFO
	.align		4
.L_30:
        /*00bc*/ 	.byte	0x04, 0x17
        /*00be*/ 	.short	(.L_32 - .L_31)
.L_31:
        /*00c0*/ 	.word	0x00000000
        /*00c4*/ 	.short	0x000f
        /*00c6*/ 	.short	0x0050
        /*00c8*/ 	.byte	0x00, 0xf0, 0x11, 0x00


	//----- nvinfo : EIATTR_KPARAM_INFO
	.align		4
.L_32:
        /*00cc*/ 	.byte	0x04, 0x17
        /*00ce*/ 	.short	(.L_34 - .L_33)
.L_33:
        /*00d0*/ 	.word	0x00000000
        /*00d4*/ 	.short	0x000e
        /*00d6*/ 	.short	0x004c
        /*00d8*/ 	.byte	0x00, 0xf0, 0x11, 0x00


	//----- nvinfo : EIATTR_KPARAM_INFO
	.align		4
.L_34:
        /*00dc*/ 	.byte	0x04, 0x17
        /*00de*/ 	.short	(.L_36 - .L_35)
.L_35:
        /*00e0*/ 	.word	0x00000000
        /*00e4*/ 	.short	0x000d
        /*00e6*/ 	.short	0x0048
        /*00e8*/ 	.byte	0x00, 0xf0, 0x11, 0x00


	//----- nvinfo : EIATTR_KPARAM_INFO
	.align		4
.L_36:
        /*00ec*/ 	.byte	0x04, 0x17
        /*00ee*/ 	.short	(.L_38 - .L_37)
.L_37:
        /*00f0*/ 	.word	0x00000000
        /*00f4*/ 	.short	0x000c
        /*00f6*/ 	.short	0x0044
        /*00f8*/ 	.byte	0x00, 0xf0, 0x11, 0x00


	//----- nvinfo : EIATTR_KPARAM_INFO
	.align		4
.L_38:
        /*00fc*/ 	.byte	0x04, 0x17
        /*00fe*/ 	.short	(.L_40 - .L_39)
.L_39:
        /*0100*/ 	.word	0x00000000
        /*0104*/ 	.short	0x000b
        /*0106*/ 	.short	0x0040
        /*0108*/ 	.byte	0x00, 0xf0, 0x11, 0x00


	//----- nvinfo : EIATTR_KPARAM_INFO
	.align		4
.L_40:
        /*010c*/ 	.byte	0x04, 0x17
        /*010e*/ 	.short	(.L_42 - .L_41)
.L_41:
        /*0110*/ 	.word	0x00000000
        /*0114*/ 	.short	0x000a
        /*0116*/ 	.short	0x003c
        /*0118*/ 	.byte	0x00, 0xf0, 0x11, 0x00


	//----- nvinfo : EIATTR_KPARAM_INFO
	.align		4
.L_42:
        /*011c*/ 	.byte	0x04, 0x17
        /*011e*/ 	.short	(.L_44 - .L_43)
.L_43:
        /*0120*/ 	.word	0x00000000
        /*0124*/ 	.short	0x0009
        /*0126*/ 	.short	0x0038
        /*0128*/ 	.byte	0x00, 0xf0, 0x11, 0x00


	//----- nvinfo : EIATTR_KPARAM_INFO
	.align		4
.L_44:
        /*012c*/ 	.byte	0x04, 0x17
        /*012e*/ 	.short	(.L_46 - .L_45)
.L_45:
        /*0130*/ 	.word	0x00000000
        /*0134*/ 	.short	0x0008
        /*0136*/ 	.short	0x0034
        /*0138*/ 	.byte	0x00, 0xf0, 0x11, 0x00


	//----- nvinfo : EIATTR_KPARAM_INFO
	.align		4
.L_46:
        /*013c*/ 	.byte	0x04, 0x17
        /*013e*/ 	.short	(.L_48 - .L_47)
.L_47:
        /*0140*/ 	.word	0x00000000
        /*0144*/ 	.short	0x0007
        /*0146*/ 	.short	0x0030
        /*0148*/ 	.byte	0x00, 0xf0, 0x11, 0x00


	//----- nvinfo : EIATTR_KPARAM_INFO
	.align		4
.L_48:
        /*014c*/ 	.byte	0x04, 0x17
        /*014e*/ 	.short	(.L_50 - .L_49)
.L_49:
        /*0150*/ 	.word	0x00000000
        /*0154*/ 	.short	0x0006
        /*0156*/ 	.short	0x002c
        /*0158*/ 	.byte	0x00, 0xf0, 0x11, 0x00


	//----- nvinfo : EIATTR_KPARAM_INFO
	.align		4
.L_50:
        /*015c*/ 	.byte	0x04, 0x17
        /*015e*/ 	.short	(.L_52 - .L_51)
.L_51:
        /*0160*/ 	.word	0x00000000
        /*0164*/ 	.short	0x0005
        /*0166*/ 	.short	0x0028
        /*0168*/ 	.byte	0x00, 0xf0, 0x11, 0x00


	//----- nvinfo : EIATTR_KPARAM_INFO
	.align		4
.L_52:
        /*016c*/ 	.byte	0x04, 0x17
        /*016e*/ 	.short	(.L_54 - .L_53)
.L_53:
        /*0170*/ 	.word	0x00000000
        /*0174*/ 	.short	0x0004
        /*0176*/ 	.short	0x0020
        /*0178*/ 	.byte	0x00, 0xf4, 0x21, 0x00


	//----- nvinfo : EIATTR_KPARAM_INFO
	.align		4
.L_54:
        /*017c*/ 	.byte	0x04, 0x17
        /*017e*/ 	.short	(.L_56 - .L_55)
.L_55:
        /*0180*/ 	.word	0x00000000
        /*0184*/ 	.short	0x0003
        /*0186*/ 	.short	0x0018
        /*0188*/ 	.byte	0x00, 0xf4, 0x21, 0x00


	//----- nvinfo : EIATTR_KPARAM_INFO
	.align		4
.L_56:
        /*018c*/ 	.byte	0x04, 0x17
        /*018e*/ 	.short	(.L_58 - .L_57)
.L_57:
        /*0190*/ 	.word	0x00000000
        /*0194*/ 	.short	0x0002
        /*0196*/ 	.short	0x0010
        /*0198*/ 	.byte	0x00, 0xf4, 0x21, 0x00


	//----- nvinfo : EIATTR_KPARAM_INFO
	.align		4
.L_58:
        /*019c*/ 	.byte	0x04, 0x17
        /*019e*/ 	.short	(.L_60 - .L_59)
.L_59:
        /*01a0*/ 	.word	0x00000000
        /*01a4*/ 	.short	0x0001
        /*01a6*/ 	.short	0x0008
        /*01a8*/ 	.byte	0x00, 0xf4, 0x21, 0x00


	//----- nvinfo : EIATTR_KPARAM_INFO
	.align		4
.L_60:
        /*01ac*/ 	.byte	0x04, 0x17
        /*01ae*/ 	.short	(.L_62 - .L_61)
.L_61:
        /*01b0*/ 	.word	0x00000000
        /*01b4*/ 	.short	0x0000
        /*01b6*/ 	.short	0x0000
        /*01b8*/ 	.byte	0x00, 0xf4, 0x21, 0x00


	//----- nvinfo : EIATTR_MAXREG_COUNT
	.align		4
.L_62:
        /*01bc*/ 	.byte	0x03, 0x1b
        /*01be*/ 	.short	0x00ff


	//----- nvinfo : EIATTR_NUM_BARRIERS
	.align		4
        /*01c0*/ 	.byte	0x02, 0x4c
        /*01c2*/ 	.byte	0x01
	.zero		1


	//----- nvinfo : EIATTR_MERCURY_ISA_VERSION
	.align		4
        /*01c4*/ 	.byte	0x03, 0x5f
        /*01c6*/ 	.short	0x0000


	//----- nvinfo : EIATTR_COOP_GROUP_MASK_REGIDS
	.align		4
        /*01c8*/ 	.byte	0x04, 0x29
        /*01ca*/ 	.short	(.L_64 - .L_63)


	//   ....[0]....
.L_63:
        /*01cc*/ 	.word	0xffffffff


	//   ....[1]....
        /*01d0*/ 	.word	0xffffffff


	//   ....[2]....
        /*01d4*/ 	.word	0xffffffff


	//   ....[3]....
        /*01d8*/ 	.word	0xffffffff


	//   ....[4]....
        /*01dc*/ 	.word	0xffffffff


	//   ....[5]....
        /*01e0*/ 	.word	0xffffffff


	//   ....[6]....
        /*01e4*/ 	.word	0xffffffff


	//   ....[7]....
        /*01e8*/ 	.word	0xffffffff


	//   ....[8]....
        /*01ec*/ 	.word	0xffffffff


	//   ....[9]....
        /*01f0*/ 	.word	0xffffffff


	//   ....[10]....
        /*01f4*/ 	.word	0xffffffff


	//   ....[11]....
        /*01f8*/ 	.word	0xffffffff


	//   ....[12]....
        /*01fc*/ 	.word	0xffffffff


	//   ....[13]....
        /*0200*/ 	.word	0xffffffff


	//   ....[14]....
        /*0204*/ 	.word	0xffffffff


	//   ....[15]....
        /*0208*/ 	.word	0xffffffff


	//   ....[16]....
        /*020c*/ 	.word	0xffffffff


	//   ....[17]....
        /*0210*/ 	.word	0xffffffff


	//   ....[18]....
        /*0214*/ 	.word	0xffffffff


	//   ....[19]....
        /*0218*/ 	.word	0xffffffff


	//   ....[20]....
        /*021c*/ 	.word	0xffffffff


	//   ....[21]....
        /*0220*/ 	.word	0xffffffff


	//   ....[22]....
        /*0224*/ 	.word	0xffffffff


	//   ....[23]....
        /*0228*/ 	.word	0xffffffff


	//   ....[24]....
        /*022c*/ 	.word	0xffffffff


	//   ....[25]....
        /*0230*/ 	.word	0xffffffff


	//   ....[26]....
        /*0234*/ 	.word	0xffffffff


	//   ....[27]....
        /*0238*/ 	.word	0xffffffff


	//   ....[28]....
        /*023c*/ 	.word	0xffffffff


	//   ....[29]....
        /*0240*/ 	.word	0xffffffff


	//   ....[30]....
        /*0244*/ 	.word	0xffffffff


	//   ....[31]....
        /*0248*/ 	.word	0xffffffff


	//   ....[32]....
        /*024c*/ 	.word	0xffffffff


	//   ....[33]....
        /*0250*/ 	.word	0xffffffff


	//----- nvinfo : EIATTR_COOP_GROUP_INSTR_OFFSETS
	.align		4
.L_64:
        /*0254*/ 	.byte	0x04, 0x28
        /*0256*/ 	.short	(.L_66 - .L_65)


	//   ....[0]....
.L_65:
        /*0258*/ 	.word	0x00003960


	//   ....[1]....
        /*025c*/ 	.word	0x00003990


	//   ....[2]....
        /*0260*/ 	.word	0x000039c0


	//   ....[3]....
        /*0264*/ 	.word	0x000039d0


	//   ....[4]....
        /*0268*/ 	.word	0x000039e0


	//   ....[5]....
        /*026c*/ 	.word	0x000039f0


	//   ....[6]....
        /*0270*/ 	.word	0x00003a00


	//   ....[7]....
        /*0274*/ 	.word	0x00003a10


	//   ....[8]....
        /*0278*/ 	.word	0x00003a50


	//   ....[9]....
        /*027c*/ 	.word	0x00003a70


	//   ....[10]....
        /*0280*/ 	.word	0x00003a90


	//   ....[11]....
        /*0284*/ 	.word	0x00003ab0


	//   ....[12]....
        /*0288*/ 	.word	0x00003ad0


	//   ....[13]....
        /*028c*/ 	.word	0x00003af0


	//   ....[14]....
        /*0290*/ 	.word	0x00003b00


	//   ....[15]....
        /*0294*/ 	.word	0x00003b10


	//   ....[16]....
        /*0298*/ 	.word	0x00003c50


	//   ....[17]....
        /*029c*/ 	.word	0x000040d0


	//   ....[18]....
        /*02a0*/ 	.word	0x00004100


	//   ....[19]....
        /*02a4*/ 	.word	0x00004120


	//   ....[20]....
        /*02a8*/ 	.word	0x00004140


	//   ....[21]....
        /*02ac*/ 	.word	0x00004150


	//   ....[22]....
        /*02b0*/ 	.word	0x00004160


	//   ....[23]....
        /*02b4*/ 	.word	0x00004170


	//   ....[24]....
        /*02b8*/ 	.word	0x00004180


	//   ....[25]....
        /*02bc*/ 	.word	0x000041c0


	//   ....[26]....
        /*02c0*/ 	.word	0x000041e0


	//   ....[27]....
        /*02c4*/ 	.word	0x00004200


	//   ....[28]....
        /*02c8*/ 	.word	0x00004250


	//   ....[29]....
        /*02cc*/ 	.word	0x00004260


	//   ....[30]....
        /*02d0*/ 	.word	0x00004270


	//   ....[31]....
        /*02d4*/ 	.word	0x00004280


	//   ....[32]....
        /*02d8*/ 	.word	0x00004290


	//   ....[33]....
        /*02dc*/ 	.word	0x000043c0


	//----- nvinfo : EIATTR_EXIT_INSTR_OFFSETS
	.align		4
.L_66:
        /*02e0*/ 	.byte	0x04, 0x1c
        /*02e2*/ 	.short	(.L_68 - .L_67)


	//   ....[0]....
.L_67:
        /*02e4*/ 	.word	0x00008810


	//   ....[1]....
        /*02e8*/ 	.word	0x000088b0


	//----- nvinfo : EIATTR_REQNTID
	.align		4
.L_68:
        /*02ec*/ 	.byte	0x04, 0x10
        /*02ee*/ 	.short	(.L_70 - .L_69)
.L_69:
        /*02f0*/ 	.word	0x00000100
        /*02f4*/ 	.word	0x00000001
        /*02f8*/ 	.word	0x00000001
.L_70:


//--------------------- .nv.callgraph             --------------------------
	.section	.nv.callgraph,"",@"SHT_CUDA_CALLGRAPH"
	.align	4
	.sectionentsize	8
	.align		4
        /*0000*/ 	.word	0x00000000
	.align		4
        /*0004*/ 	.word	0xffffffff
	.align		4
        /*0008*/ 	.word	0x00000000
	.align		4
        /*000c*/ 	.word	0xfffffffe
	.align		4
        /*0010*/ 	.word	0x00000000
	.align		4
        /*0014*/ 	.word	0xfffffffd
	.align		4
        /*0018*/ 	.word	0x00000000
	.align		4
        /*001c*/ 	.word	0xfffffffc


//--------------------- .nv.rel.action            --------------------------
	.section	.nv.rel.action,"",@"SHT_CUDA_RELOCINFO"
	.align	8
	.sectionentsize	8
        /*0000*/ 	.byte	0x73, 0x00, 0x00, 0x00, 0x00, 0x00, 0x00, 0x00, 0x00, 0x00, 0x00, 0x11, 0x25, 0x00, 0x05, 0x36


//--------------------- .nv.constant4             --------------------------
	.section	.nv.constant4,"a",@progbits
	.align	8
	.align		8
.nv.constant4:
        /*0000*/ 	.dword	_$_str


//--------------------- .nv.constant0.attn_fwd    --------------------------
	.section	.nv.constant0.attn_fwd,"a",@progbits
	.sectionflags	@""
	.align	4
.nv.constant0.attn_fwd:
	.zero		488


//--------------------- .text.attn_fwd            --------------------------
	.section	.text.attn_fwd,"ax",@progbits
	.sectioninfo	@"SHI_REGISTERS=255"
	.align	128
        .global         attn_fwd
        .type           attn_fwd,@function
        .size           attn_fwd,(.L_x_3 - attn_fwd)
        .other          attn_fwd,@"STO_CUDA_ENTRY STV_DEFAULT"
attn_fwd:
.text.attn_fwd:
[----:B------:R-:W-:Y:S02]  /*0000*/  IMAD.MOV.U32 R1, RZ, RZ, c[0x0][0x28] ;  /* 0x00000a00ff017624 */ /* 0x000fe400078e00ff */
[----:B------:R-:W0:Y:S01]  /*0010*/  S2R R27, SR_CTAID.X ;  /* 0x00000000001b7919 */ /* 0x000e220000002500 */
[----:B------:R-:W-:Y:S01]  /*0020*/  MOV R7, c[0x0][0x198] ;  /* 0x0000660000077a02 */ /* 0x000fe20000000f00 */
[----:B------:R-:W-:Y:S02]  /*0030*/  ULDC.64 UR6, c[0x0][0x118] ;  /* 0x0000460000067ab9 */ /* 0x000fe40000000a00 */
[----:B------:R-:W1:Y:S04]  /*0040*/  S2R R0, SR_TID.X ;  /* 0x0000000000007919 */ /* 0x000e680000002100 */
[----:B------:R-:W2:Y:S01]  /*0050*/  S2R R2, SR_CTAID.Y ;  /* 0x0000000000027919 */ /* 0x000ea20000002600 */
[----:B0-----:R-:W-:Y:S01]  /*0060*/  IMAD.SHL.U32 R27, R27, 0x40, RZ ;  /* 0x000000401b1b7824 */ /* 0x001fe200078e00ff */
[----:B-1----:R-:W-:-:S04]  /*0070*/  SHF.R.U32.HI R4, RZ, 0x6, R0 ;  /* 0x00000006ff047819 */ /* 0x002fc80000011600 */
[----:B------:R-:W-:Y:S02]  /*0080*/  LOP3.LUT R167, R27, 0x3f, R0, 0xf8, !PT ;  /* 0x0000003f1ba77812 */ /* 0x000fe400078ef800 */
[----:B------:R-:W-:Y:S01]  /*0090*/  SGXT.U32 R4, R4, 0x2 ;  /* 0x000000020404781a */ /* 0x000fe20000000000 */
[----:B--2---:R-:W-:Y:S02]  /*00a0*/  IMAD R3, R2, c[0x0][0x190], RZ ;  /* 0x0000640002037a24 */ /* 0x004fe400078e02ff */
[----:B------:R-:W-:Y:S02]  /*00b0*/  IMAD R6, R167, c[0x0][0x194], RZ ;  /* 0x00006500a7067a24 */ /* 0x000fe400078e02ff */
[----:B------:R-:W-:Y:S02]  /*00c0*/  IMAD R12, R4, c[0x0][0x198], RZ ;  /* 0x00006600040c7a24 */ /* 0x000fe400078e02ff */
[----:B------:R-:W-:Y:S02]  /*00d0*/  IMAD.SHL.U32 R5, R3, 0x2, RZ ;  /* 0x0000000203057824 */ /* 0x000fe400078e00ff */
[----:B------:R-:W-:Y:S01]  /*00e0*/  IMAD.SHL.U32 R8, R6, 0x2, RZ ;  /* 0x0000000206087824 */ /* 0x000fe200078e00ff */
[----:B------:R-:W-:Y:S01]  /*00f0*/  LEA R16, R7, R12, 0x2 ;  /* 0x0000000c07107211 */ /* 0x000fe200078e10ff */
[----:B------:R-:W-:-:S03]  /*0100*/  IMAD.HI R3, R3, 0x2, RZ ;  /* 0x0000000203037827 */ /* 0x000fc600078e02ff */
[----:B------:R-:W-:Y:S01]  /*0110*/  IADD3 R5, P0, P1, R8, c[0x0][0x160], R5 ;  /* 0x0000580008057a10 */ /* 0x000fe2000791e005 */
[----:B------:R-:W-:-:S04]  /*0120*/  IMAD.HI R6, R6, 0x2, RZ ;  /* 0x0000000206067827 */ /* 0x000fc800078e02ff */
[C---:B------:R-:W-:Y:S01]  /*0130*/  IMAD R8, R7.reuse, 0x4, R16 ;  /* 0x0000000407087824 */ /* 0x040fe200078e0210 */
[----:B------:R-:W-:Y:S02]  /*0140*/  IADD3.X R3, R6, c[0x0][0x164], R3, P0, P1 ;  /* 0x0000590006037a10 */ /* 0x000fe400007e2403 */
[-C--:B------:R-:W-:Y:S01]  /*0150*/  LEA R10, P0, R12, R5.reuse, 0x1 ;  /* 0x000000050c0a7211 */ /* 0x080fe200078008ff */
[C---:B------:R-:W-:Y:S01]  /*0160*/  IMAD R18, R7.reuse, 0x4, R8 ;  /* 0x0000000407127824 */ /* 0x040fe200078e0208 */
[----:B------:R-:W-:Y:S02]  /*0170*/  LEA R14, P1, R8, R5, 0x1 ;  /* 0x00000005080e7211 */ /* 0x000fe400078208ff */
[----:B------:R-:W-:Y:S02]  /*0180*/  LEA.HI.X.SX32 R11, R12, R3, 0x1, P0 ;  /* 0x000000030c0b7211 */ /* 0x000fe400000f0eff */
[C---:B------:R-:W-:Y:S02]  /*0190*/  LEA R12, P0, R16.reuse, R5, 0x1 ;  /* 0x00000005100c7211 */ /* 0x040fe400078008ff */
[----:B------:R-:W-:Y:S01]  /*01a0*/  LEA R20, R7, R18, 0x2 ;  /* 0x0000001207147211 */ /* 0x000fe200078e10ff */
[----:B------:R0:W2:Y:S01]  /*01b0*/  LDG.E.U16 R6, [R10.64] ;  /* 0x000000060a067981 */ /* 0x0000a2000c1e1500 */
[----:B------:R-:W-:-:S02]  /*01c0*/  LEA.HI.X.SX32 R13, R16, R3, 0x1, P0 ;  /* 0x00000003100d7211 */ /* 0x000fc400000f0eff */
[----:B------:R-:W-:Y:S01]  /*01d0*/  LEA R16, P0, R18, R5, 0x1 ;  /* 0x0000000512107211 */ /* 0x000fe200078008ff */
[C---:B------:R-:W-:Y:S01]  /*01e0*/  IMAD R24, R7.reuse, 0x4, R20 ;  /* 0x0000000407187824 */ /* 0x040fe200078e0214 */
[-C--:B------:R-:W-:Y:S01]  /*01f0*/  LEA.HI.X.SX32 R15, R8, R3.reuse, 0x1, P1 ;  /* 0x00000003080f7211 */ /* 0x080fe200008f0eff */
[----:B------:R1:W3:Y:S01]  /*0200*/  LDG.E.U16 R9, [R12.64] ;  /* 0x000000060c097981 */ /* 0x0002e2000c1e1500 */
[----:B------:R-:W-:Y:S01]  /*0210*/  LEA.HI.X.SX32 R17, R18, R3, 0x1, P0 ;  /* 0x0000000312117211 */ /* 0x000fe200000f0eff */
[----:B------:R-:W-:Y:S01]  /*0220*/  IMAD R26, R7, 0x4, R24 ;  /* 0x00000004071a7824 */ /* 0x000fe200078e0218 */
[C---:B------:R-:W-:Y:S01]  /*0230*/  LEA R18, P0, R20.reuse, R5, 0x1 ;  /* 0x0000000514127211 */ /* 0x040fe200078008ff */
[----:B------:R4:W5:Y:S03]  /*0240*/  LDG.E.U16 R8, [R14.64] ;  /* 0x000000060e087981 */ /* 0x000966000c1e1500 */
[----:B------:R-:W-:Y:S01]  /*0250*/  LEA.HI.X.SX32 R19, R20, R3, 0x1, P0 ;  /* 0x0000000314137211 */ /* 0x000fe200000f0eff */
[----:B0-----:R0:W2:Y:S01]  /*0260*/  LDG.E.U16 R10, [R16.64] ;  /* 0x00000006100a7981 */ /* 0x0010a2000c1e1500 */
[----:B------:R-:W-:-:S02]  /*0270*/  LEA R20, P0, R24, R5, 0x1 ;  /* 0x0000000518147211 */ /* 0x000fc400078008ff */
[C---:B------:R-:W-:Y:S01]  /*0280*/  LEA R28, R7.reuse, R26, 0x2 ;  /* 0x0000001a071c7211 */ /* 0x040fe200078e10ff */
[----:B------:R0:W2:Y:S01]  /*0290*/  LDG.E.U16 R11, [R18.64] ;  /* 0x00000006120b7981 */ /* 0x0000a2000c1e1500 */
[----:B------:R-:W-:Y:S02]  /*02a0*/  LEA.HI.X.SX32 R21, R24, R3, 0x1, P0 ;  /* 0x0000000318157211 */ /* 0x000fe400000f0eff */
[-C--:B------:R-:W-:Y:S01]  /*02b0*/  LEA R22, P1, R26, R5.reuse, 0x1 ;  /* 0x000000051a167211 */ /* 0x080fe200078208ff */
[C---:B------:R-:W-:Y:S01]  /*02c0*/  IMAD R24, R7.reuse, 0x4, R28 ;  /* 0x0000000407187824 */ /* 0x040fe200078e021c */
[----:B----4-:R-:W-:Y:S01]  /*02d0*/  LEA R14, P0, R28, R5, 0x1 ;  /* 0x000000051c0e7211 */ /* 0x010fe200078008ff */
[----:B------:R4:W2:Y:S01]  /*02e0*/  LDG.E.U16 R33, [R20.64] ;  /* 0x0000000614217981 */ /* 0x0008a2000c1e1500 */
[-C--:B------:R-:W-:Y:S01]  /*02f0*/  LEA.HI.X.SX32 R23, R26, R3.reuse, 0x1, P1 ;  /* 0x000000031a177211 */ /* 0x080fe200008f0eff */
[----:B------:R-:W-:Y:S01]  /*0300*/  IMAD R26, R7, 0x4, R24 ;  /* 0x00000004071a7824 */ /* 0x000fe200078e0218 */
[----:B------:R-:W-:-:S02]  /*0310*/  LEA.HI.X.SX32 R15, R28, R3, 0x1, P0 ;  /* 0x000000031c0f7211 */ /* 0x000fc400000f0eff */
[C---:B-1----:R-:W-:Y:S01]  /*0320*/  LEA R12, P0, R24.reuse, R5, 0x1 ;  /* 0x00000005180c7211 */ /* 0x042fe200078008ff */
[----:B------:R1:W2:Y:S03]  /*0330*/  LDG.E.U16 R35, [R22.64] ;  /* 0x0000000616237981 */ /* 0x0002a6000c1e1500 */
[----:B------:R-:W-:Y:S01]  /*0340*/  LEA.HI.X.SX32 R13, R24, R3, 0x1, P0 ;  /* 0x00000003180d7211 */ /* 0x000fe200000f0eff */
[----:B------:R1:W2:Y:S01]  /*0350*/  LDG.E.U16 R37, [R14.64] ;  /* 0x000000060e257981 */ /* 0x0002a2000c1e1500 */
[C---:B------:R-:W-:Y:S02]  /*0360*/  LEA R24, R7.reuse, R26, 0x2 ;  /* 0x0000001a07187211 */ /* 0x040fe400078e10ff */
[-C--:B0-----:R-:W-:Y:S01]  /*0370*/  LEA R16, P0, R26, R5.reuse, 0x1 ;  /* 0x000000051a107211 */ /* 0x081fe200078008ff */
[----:B------:R0:W2:Y:S02]  /*0380*/  LDG.E.U16 R39, [R12.64] ;  /* 0x000000060c277981 */ /* 0x0000a4000c1e1500 */
[----:B------:R-:W-:Y:S01]  /*0390*/  IMAD R28, R7, 0x4, R24 ;  /* 0x00000004071c7824 */ /* 0x000fe200078e0218 */
[----:B------:R-:W-:-:S03]  /*03a0*/  LEA R18, P1, R24, R5, 0x1 ;  /* 0x0000000518127211 */ /* 0x000fc600078208ff */
[C---:B-1----:R-:W-:Y:S01]  /*03b0*/  IMAD R22, R7.reuse, 0x4, R28 ;  /* 0x0000000407167824 */ /* 0x042fe200078e021c */
[-C--:B------:R-:W-:Y:S02]  /*03c0*/  LEA.HI.X.SX32 R17, R26, R3.reuse, 0x1, P0 ;  /* 0x000000031a117211 */ /* 0x080fe400000f0eff */
[----:B------:R-:W-:Y:S02]  /*03d0*/  LEA.HI.X.SX32 R19, R24, R3, 0x1, P1 ;  /* 0x0000000318137211 */ /* 0x000fe400008f0eff */
[C---:B----4-:R-:W-:Y:S01]  /*03e0*/  LEA R20, P0, R28.reuse, R5, 0x1 ;  /* 0x000000051c147211 */ /* 0x050fe200078008ff */
[----:B------:R1:W4:Y:S01]  /*03f0*/  LDG.E.U16 R41, [R16.64] ;  /* 0x0000000610297981 */ /* 0x000322000c1e1500 */
[C---:B------:R-:W-:Y:S02]  /*0400*/  LEA R24, R7.reuse, R22, 0x2 ;  /* 0x0000001607187211 */ /* 0x040fe400078e10ff */
[----:B------:R-:W-:Y:S01]  /*0410*/  LEA.HI.X.SX32 R21, R28, R3, 0x1, P0 ;  /* 0x000000031c157211 */ /* 0x000fe200000f0eff */
[----:B------:R1:W2:Y:S01]  /*0420*/  LDG.E.U16 R43, [R18.64] ;  /* 0x00000006122b7981 */ /* 0x0002a2000c1e1500 */
[----:B------:R-:W-:Y:S01]  /*0430*/  LEA R14, P0, R22, R5, 0x1 ;  /* 0x00000005160e7211 */ /* 0x000fe200078008ff */
[----:B------:R-:W-:-:S02]  /*0440*/  IMAD R26, R7, 0x4, R24 ;  /* 0x00000004071a7824 */ /* 0x000fc400078e0218 */
[----:B------:R1:W2:Y:S01]  /*0450*/  LDG.E.U16 R45, [R20.64] ;  /* 0x00000006142d7981 */ /* 0x0002a2000c1e1500 */
[----:B------:R-:W-:Y:S01]  /*0460*/  LEA.HI.X.SX32 R15, R22, R3, 0x1, P0 ;  /* 0x00000003160f7211 */ /* 0x000fe200000f0eff */
[C---:B------:R-:W-:Y:S01]  /*0470*/  IMAD R28, R7.reuse, 0x4, R26 ;  /* 0x00000004071c7824 */ /* 0x040fe200078e021a */
[-C--:B0-----:R-:W-:Y:S02]  /*0480*/  LEA R12, P0, R24, R5.reuse, 0x1 ;  /* 0x00000005180c7211 */ /* 0x081fe400078008ff */
[----:B------:R-:W-:Y:S01]  /*0490*/  LEA R22, P1, R26, R5, 0x1 ;  /* 0x000000051a167211 */ /* 0x000fe200078208ff */
[----:B------:R0:W2:Y:S01]  /*04a0*/  LDG.E.U16 R47, [R14.64] ;  /* 0x000000060e2f7981 */ /* 0x0000a2000c1e1500 */
[----:B------:R-:W-:Y:S02]  /*04b0*/  LEA.HI.X.SX32 R13, R24, R3, 0x1, P0 ;  /* 0x00000003180d7211 */ /* 0x000fe400000f0eff */
[C---:B-1----:R-:W-:Y:S02]  /*04c0*/  LEA R16, P0, R28.reuse, R5, 0x1 ;  /* 0x000000051c107211 */ /* 0x042fe400078008ff */
[----:B------:R-:W-:Y:S01]  /*04d0*/  LEA R24, R7, R28, 0x2 ;  /* 0x0000001c07187211 */ /* 0x000fe200078e10ff */
[----:B------:R1:W2:Y:S01]  /*04e0*/  LDG.E.U16 R49, [R12.64] ;  /* 0x000000060c317981 */ /* 0x0002a2000c1e1500 */
[----:B------:R-:W-:-:S02]  /*04f0*/  LEA.HI.X.SX32 R17, R28, R3, 0x1, P0 ;  /* 0x000000031c117211 */ /* 0x000fc400000f0eff */
[----:B------:R-:W-:Y:S01]  /*0500*/  LEA.HI.X.SX32 R23, R26, R3, 0x1, P1 ;  /* 0x000000031a177211 */ /* 0x000fe200008f0eff */
[C---:B------:R-:W-:Y:S01]  /*0510*/  IMAD R26, R7.reuse, 0x4, R24 ;  /* 0x00000004071a7824 */ /* 0x040fe200078e0218 */
[C---:B------:R-:W-:Y:S01]  /*0520*/  LEA R18, P0, R24.reuse, R5, 0x1 ;  /* 0x0000000518127211 */ /* 0x040fe200078008ff */
[----:B------:R0:W3:Y:S03]  /*0530*/  LDG.E.U16 R51, [R16.64] ;  /* 0x0000000610337981 */ /* 0x0000e6000c1e1500 */
[----:B------:R-:W-:Y:S01]  /*0540*/  LEA.HI.X.SX32 R19, R24, R3, 0x1, P0 ;  /* 0x0000000318137211 */ /* 0x000fe200000f0eff */
[C---:B------:R-:W-:Y:S01]  /*0550*/  IMAD R24, R7.reuse, 0x4, R26 ;  /* 0x0000000407187824 */ /* 0x040fe200078e021a */
[----:B------:R0:W3:Y:S04]  /*0560*/  LDG.E.U16 R50, [R22.64] ;  /* 0x0000000616327981 */ /* 0x0000e8000c1e1500 */
[----:B------:R-:W-:Y:S01]  /*0570*/  LEA R28, R7, R24, 0x2 ;  /* 0x00000018071c7211 */ /* 0x000fe200078e10ff */
[----:B------:R1:W3:Y:S01]  /*0580*/  LDG.E.U16 R52, [R18.64] ;  /* 0x0000000612347981 */ /* 0x0002e2000c1e1500 */
[----:B------:R-:W-:-:S03]  /*0590*/  LEA R20, P1, R24, R5, 0x1 ;  /* 0x0000000518147211 */ /* 0x000fc600078208ff */
[C---:B0-----:R-:W-:Y:S01]  /*05a0*/  IMAD R22, R7.reuse, 0x4, R28 ;  /* 0x0000000407167824 */ /* 0x041fe200078e021c */
[----:B------:R-:W-:Y:S02]  /*05b0*/  LEA R14, P0, R26, R5, 0x1 ;  /* 0x000000051a0e7211 */ /* 0x000fe400078008ff */
[-C--:B------:R-:W-:Y:S01]  /*05c0*/  LEA.HI.X.SX32 R21, R24, R3.reuse, 0x1, P1 ;  /* 0x0000000318157211 */ /* 0x080fe200008f0eff */
[C---:B------:R-:W-:Y:S01]  /*05d0*/  IMAD R24, R7.reuse, 0x4, R22 ;  /* 0x0000000407187824 */ /* 0x040fe200078e0216 */
[----:B------:R-:W-:Y:S02]  /*05e0*/  LEA.HI.X.SX32 R15, R26, R3, 0x1, P0 ;  /* 0x000000031a0f7211 */ /* 0x000fe400000f0eff */
[C---:B-1----:R-:W-:Y:S01]  /*05f0*/  LEA R12, P0, R28.reuse, R5, 0x1 ;  /* 0x000000051c0c7211 */ /* 0x042fe200078008ff */
[----:B------:R0:W3:Y:S01]  /*0600*/  LDG.E.U16 R54, [R20.64] ;  /* 0x0000000614367981 */ /* 0x0000e2000c1e1500 */
[C---:B------:R-:W-:Y:S02]  /*0610*/  LEA R26, R7.reuse, R24, 0x2 ;  /* 0x00000018071a7211 */ /* 0x040fe400078e10ff */
[----:B------:R-:W-:Y:S01]  /*0620*/  LEA.HI.X.SX32 R13, R28, R3, 0x1, P0 ;  /* 0x000000031c0d7211 */ /* 0x000fe200000f0eff */
[----:B------:R1:W4:Y:S01]  /*0630*/  LDG.E.U16 R53, [R14.64] ;  /* 0x000000060e357981 */ /* 0x000322000c1e1500 */
[----:B------:R-:W-:Y:S01]  /*0640*/  LEA R16, P0, R22, R5, 0x1 ;  /* 0x0000000516107211 */ /* 0x000fe200078008ff */
[----:B------:R-:W-:-:S02]  /*0650*/  IMAD R28, R7, 0x4, R26 ;  /* 0x00000004071c7824 */ /* 0x000fc400078e021a */
[----:B------:R1:W4:Y:S01]  /*0660*/  LDG.E.U16 R55, [R12.64] ;  /* 0x000000060c377981 */ /* 0x000322000c1e1500 */
[----:B------:R-:W-:Y:S01]  /*0670*/  LEA.HI.X.SX32 R17, R22, R3, 0x1, P0 ;  /* 0x0000000316117211 */ /* 0x000fe200000f0eff */
[C---:B0-----:R-:W-:Y:S01]  /*0680*/  IMAD R20, R7.reuse, 0x4, R28 ;  /* 0x0000000407147824 */ /* 0x041fe200078e021c */
[-C--:B------:R-:W-:Y:S02]  /*0690*/  LEA R18, P0, R24, R5.reuse, 0x1 ;  /* 0x0000000518127211 */ /* 0x080fe400078008ff */
[----:B------:R-:W-:Y:S01]  /*06a0*/  LEA R22, P1, R26, R5, 0x1 ;  /* 0x000000051a167211 */ /* 0x000fe200078208ff */
[----:B------:R0:W4:Y:S01]  /*06b0*/  LDG.E.U16 R56, [R16.64] ;  /* 0x0000000610387981 */ /* 0x000122000c1e1500 */
[----:B------:R-:W-:Y:S02]  /*06c0*/  LEA.HI.X.SX32 R19, R24, R3, 0x1, P0 ;  /* 0x0000000318137211 */ /* 0x000fe400000f0eff */
[C---:B------:R-:W-:Y:S02]  /*06d0*/  LEA R24, R7.reuse, R20, 0x2 ;  /* 0x0000001407187211 */ /* 0x040fe400078e10ff */
[----:B-1----:R-:W-:Y:S01]  /*06e0*/  LEA R14, P0, R28, R5, 0x1 ;  /* 0x000000051c0e7211 */ /* 0x002fe200078008ff */
[----:B------:R1:W4:Y:S01]  /*06f0*/  LDG.E.U16 R57, [R18.64] ;  /* 0x0000000612397981 */ /* 0x000322000c1e1500 */
[-C--:B------:R-:W-:Y:S01]  /*0700*/  LEA.HI.X.SX32 R23, R26, R3.reuse, 0x1, P1 ;  /* 0x000000031a177211 */ /* 0x080fe200008f0eff */
[----:B------:R-:W-:Y:S01]  /*0710*/  IMAD R26, R7, 0x4, R24 ;  /* 0x00000004071a7824 */ /* 0x000fe200078e0218 */
[----:B------:R-:W-:-:S02]  /*0720*/  LEA.HI.X.SX32 R15, R28, R3, 0x1, P0 ;  /* 0x000000031c0f7211 */ /* 0x000fc400000f0eff */
[C---:B------:R-:W-:Y:S01]  /*0730*/  LEA R12, P0, R20.reuse, R5, 0x1 ;  /* 0x00000005140c7211 */ /* 0x040fe200078008ff */
[C---:B------:R-:W-:Y:S01]  /*0740*/  IMAD R28, R7.reuse, 0x4, R26 ;  /* 0x00000004071c7824 */ /* 0x040fe200078e021a */
[----:B------:R1:W4:Y:S02]  /*0750*/  LDG.E.U16 R58, [R22.64] ;  /* 0x00000006163a7981 */ /* 0x000324000c1e1500 */
[----:B------:R-:W-:Y:S02]  /*0760*/  LEA.HI.X.SX32 R13, R20, R3, 0x1, P0 ;  /* 0x00000003140d7211 */ /* 0x000fe400000f0eff */
[-C--:B0-----:R-:W-:Y:S01]  /*0770*/  LEA R16, P0, R24, R5.reuse, 0x1 ;  /* 0x0000000518107211 */ /* 0x081fe200078008ff */
[----:B------:R0:W4:Y:S01]  /*0780*/  LDG.E.U16 R59, [R14.64] ;  /* 0x000000060e3b7981 */ /* 0x000122000c1e1500 */
[----:B------:R-:W-:Y:S02]  /*0790*/  LEA R20, P1, R26, R5, 0x1 ;  /* 0x000000051a147211 */ /* 0x000fe400078208ff */
[----:B-1----:R-:W-:Y:S01]  /*07a0*/  LEA R22, R7, R28, 0x2 ;  /* 0x0000001c07167211 */ /* 0x002fe200078e10ff */
[----:B------:R1:W4:Y:S01]  /*07b0*/  LDG.E.U16 R60, [R12.64] ;  /* 0x000000060c3c7981 */ /* 0x000322000c1e1500 */
[----:B------:R-:W-:-:S02]  /*07c0*/  LEA.HI.X.SX32 R17, R24, R3, 0x1, P0 ;  /* 0x0000000318117211 */ /* 0x000fc400000f0eff */
[----:B------:R-:W-:Y:S01]  /*07d0*/  LEA R18, P0, R28, R5, 0x1 ;  /* 0x000000051c127211 */ /* 0x000fe200078008ff */
[C---:B------:R-:W-:Y:S01]  /*07e0*/  IMAD R24, R7.reuse, 0x4, R22 ;  /* 0x0000000407187824 */ /* 0x040fe200078e0216 */
[-C--:B------:R-:W-:Y:S01]  /*07f0*/  LEA.HI.X.SX32 R21, R26, R3.reuse, 0x1, P1 ;  /* 0x000000031a157211 */ /* 0x080fe200008f0eff */
[----:B------:R1:W4:Y:S01]  /*0800*/  LDG.E.U16 R61, [R16.64] ;  /* 0x00000006103d7981 */ /* 0x000322000c1e1500 */
[----:B------:R-:W-:Y:S01]  /*0810*/  LEA.HI.X.SX32 R19, R28, R3, 0x1, P0 ;  /* 0x000000031c137211 */ /* 0x000fe200000f0eff */
[----:B------:R-:W-:Y:S01]  /*0820*/  IMAD R26, R7, 0x4, R24 ;  /* 0x00000004071a7824 */ /* 0x000fe200078e0218 */
[C---:B0-----:R-:W-:Y:S01]  /*0830*/  LEA R14, P0, R22.reuse, R5, 0x1 ;  /* 0x00000005160e7211 */ /* 0x041fe200078008ff */
[----:B------:R0:W4:Y:S03]  /*0840*/  LDG.E.U16 R62, [R20.64] ;  /* 0x00000006143e7981 */ /* 0x000126000c1e1500 */
[----:B------:R-:W-:Y:S01]  /*0850*/  LEA.HI.X.SX32 R15, R22, R3, 0x1, P0 ;  /* 0x00000003160f7211 */ /* 0x000fe200000f0eff */
[----:B------:R0:W4:Y:S01]  /*0860*/  LDG.E.U16 R63, [R18.64] ;  /* 0x00000006123f7981 */ /* 0x000122000c1e1500 */
[----:B-1----:R-:W-:-:S02]  /*0870*/  LEA R12, P0, R24, R5, 0x1 ;  /* 0x00000005180c7211 */ /* 0x002fc400078008ff */
[C---:B------:R-:W-:Y:S01]  /*0880*/  LEA R28, R7.reuse, R26, 0x2 ;  /* 0x0000001a071c7211 */ /* 0x040fe200078e10ff */
[----:B------:R1:W4:Y:S01]  /*0890*/  LDG.E.U16 R64, [R14.64] ;  /* 0x000000060e407981 */ /* 0x000322000c1e1500 */
[----:B------:R-:W-:Y:S02]  /*08a0*/  LEA R22, P1, R26, R5, 0x1 ;  /* 0x000000051a167211 */ /* 0x000fe400078208ff */
[-C--:B------:R-:W-:Y:S01]  /*08b0*/  LEA.HI.X.SX32 R13, R24, R3.reuse, 0x1, P0 ;  /* 0x00000003180d7211 */ /* 0x080fe200000f0eff */
[C---:B------:R-:W-:Y:S01]  /*08c0*/  IMAD R24, R7.reuse, 0x4, R28 ;  /* 0x0000000407187824 */ /* 0x040fe200078e021c */
[----:B------:R-:W-:Y:S02]  /*08d0*/  LEA.HI.X.SX32 R23, R26, R3, 0x1, P1 ;  /* 0x000000031a177211 */ /* 0x000fe400008f0eff */
[C---:B------:R-:W-:Y:S01]  /*08e0*/  LEA R16, P0, R28.reuse, R5, 0x1 ;  /* 0x000000051c107211 */ /* 0x040fe200078008ff */
[----:B------:R-:W-:Y:S01]  /*08f0*/  IMAD R26, R7, 0x4, R24 ;  /* 0x00000004071a7824 */ /* 0x000fe200078e0218 */
[----:B------:R1:W4:Y:S02]  /*0900*/  LDG.E.U16 R65, [R12.64] ;  /* 0x000000060c417981 */ /* 0x000324000c1e1500 */
[----:B------:R-:W-:-:S02]  /*0910*/  LEA.HI.X.SX32 R17, R28, R3, 0x1, P0 ;  /* 0x000000031c117211 */ /* 0x000fc400000f0eff */
[C---:B0-----:R-:W-:Y:S01]  /*0920*/  LEA R18, P0, R24.reuse, R5, 0x1 ;  /* 0x0000000518127211 */ /* 0x041fe200078008ff */
[----:B------:R0:W4:Y:S01]  /*0930*/  LDG.E.U16 R66, [R22.64] ;  /* 0x0000000616427981 */ /* 0x000122000c1e1500 */
[C---:B------:R-:W-:Y:S02]  /*0940*/  LEA R28, R7.reuse, R26, 0x2 ;  /* 0x0000001a071c7211 */ /* 0x040fe400078e10ff */
[----:B------:R-:W-:Y:S01]  /*0950*/  LEA.HI.X.SX32 R19, R24, R3, 0x1, P0 ;  /* 0x0000000318137211 */ /* 0x000fe200000f0eff */
[----:B------:R0:W4:Y:S02]  /*0960*/  LDG.E.U16 R67, [R16.64] ;  /* 0x0000000610437981 */ /* 0x000124000c1e1500 */
[C---:B------:R-:W-:Y:S01]  /*0970*/  IMAD R24, R7.reuse, 0x4, R28 ;  /* 0x0000000407187824 */ /* 0x040fe200078e021c */
[C---:B-1----:R-:W-:Y:S01]  /*0980*/  LEA R14, P0, R26.reuse, R5, 0x1 ;  /* 0x000000051a0e7211 */ /* 0x042fe200078008ff */
[----:B------:R1:W4:Y:S02]  /*0990*/  LDG.E.U16 R68, [R18.64] ;  /* 0x0000000612447981 */ /* 0x000324000c1e1500 */
[----:B------:R-:W-:Y:S01]  /*09a0*/  IMAD R30, R7, 0x4, R24 ;  /* 0x00000004071e7824 */ /* 0x000fe200078e0218 */
[----:B------:R-:W-:-:S02]  /*09b0*/  LEA.HI.X.SX32 R15, R26, R3, 0x1, P0 ;  /* 0x000000031a0f7211 */ /* 0x000fc400000f0eff */
[C---:B------:R-:W-:Y:S02]  /*09c0*/  LEA R20, P1, R28.reuse, R5, 0x1 ;  /* 0x000000051c147211 */ /* 0x040fe400078208ff */
[C---:B------:R-:W-:Y:S01]  /*09d0*/  LEA R26, R7.reuse, R30, 0x2 ;  /* 0x0000001e071a7211 */ /* 0x040fe200078e10ff */
[----:B------:R1:W4:Y:S01]  /*09e0*/  LDG.E.U16 R69, [R14.64] ;  /* 0x000000060e457981 */ /* 0x000322000c1e1500 */
[----:B------:R-:W-:Y:S02]  /*09f0*/  LEA.HI.X.SX32 R21, R28, R3, 0x1, P1 ;  /* 0x000000031c157211 */ /* 0x000fe400008f0eff */
[C---:B------:R-:W-:Y:S01]  /*0a00*/  LEA R12, P0, R24.reuse, R5, 0x1 ;  /* 0x00000005180c7211 */ /* 0x040fe200078008ff */
[C---:B------:R-:W-:Y:S02]  /*0a10*/  IMAD R28, R7.reuse, 0x4, R26 ;  /* 0x00000004071c7824 */ /* 0x040fe400078e021a */
[----:B------:R1:W4:Y:S01]  /*0a20*/  LDG.E.U16 R70, [R20.64] ;  /* 0x0000000614467981 */ /* 0x000322000c1e1500 */
[----:B------:R-:W-:Y:S01]  /*0a30*/  LEA.HI.X.SX32 R13, R24, R3, 0x1, P0 ;  /* 0x00000003180d7211 */ /* 0x000fe200000f0eff */
[----:B------:R-:W-:Y:S01]  /*0a40*/  IMAD R24, R7, 0x4, R28 ;  /* 0x0000000407187824 */ /* 0x000fe200078e021c */
[----:B0-----:R-:W-:-:S02]  /*0a50*/  LEA R16, P0, R30, R5, 0x1 ;  /* 0x000000051e107211 */ /* 0x001fc400078008ff */
[----:B------:R-:W-:Y:S01]  /*0a60*/  LEA R22, P1, R28, R5, 0x1 ;  /* 0x000000051c167211 */ /* 0x000fe200078208ff */
[----:B------:R0:W4:Y:S01]  /*0a70*/  LDG.E.U16 R71, [R12.64] ;  /* 0x000000060c477981 */ /* 0x000122000c1e1500 */
[----:B------:R-:W-:Y:S02]  /*0a80*/  LEA R32, R7, R24, 0x2 ;  /* 0x0000001807207211 */ /* 0x000fe400078e10ff */
[----:B------:R-:W-:-:S03]  /*0a90*/  LEA.HI.X.SX32 R17, R30, R3, 0x1, P0 ;  /* 0x000000031e117211 */ /* 0x000fc600000f0eff */
[C---:B------:R-:W-:Y:S01]  /*0aa0*/  IMAD R30, R7.reuse, 0x4, R32 ;  /* 0x00000004071e7824 */ /* 0x040fe200078e0220 */
[C---:B-1----:R-:W-:Y:S01]  /*0ab0*/  LEA R18, P0, R26.reuse, R5, 0x1 ;  /* 0x000000051a127211 */ /* 0x042fe200078008ff */
[----:B------:R1:W4:Y:S02]  /*0ac0*/  LDG.E.U16 R72, [R16.64] ;  /* 0x0000000610487981 */ /* 0x000324000c1e1500 */
[----:B------:R-:W-:Y:S01]  /*0ad0*/  IMAD R34, R7, 0x4, R30 ;  /* 0x0000000407227824 */ /* 0x000fe200078e021e */
[----:B------:R-:W-:-:S04]  /*0ae0*/  LEA.HI.X.SX32 R19, R26, R3, 0x1, P0 ;  /* 0x000000031a137211 */ /* 0x000fc800000f0eff */
        /* <DEDUP_REMOVED lines=9> */
[----:B-1----:R-:W-:Y:S01]  /*0b80*/  LEA R18, P1, R34, R5, 0x1 ;  /* 0x0000000522127211 */ /* 0x002fe200078208ff */
[----:B------:R0:W4:Y:S01]  /*0b90*/  LDG.E.U16 R75, [R14.64] ;  /* 0x000000060e4b7981 */ /* 0x000122000c1e1500 */
[----:B------:R-:W-:Y:S02]  /*0ba0*/  LEA.HI.X.SX32 R13, R32, R3, 0x1, P0 ;  /* 0x00000003200d7211 */ /* 0x000fe400000f0eff */
[C---:B------:R-:W-:Y:S02]  /*0bb0*/  LEA R32, R7.reuse, R24, 0x2 ;  /* 0x0000001807207211 */ /* 0x040fe400078e10ff */
[C---:B------:R-:W-:Y:S01]  /*0bc0*/  LEA R16, P0, R30.reuse, R5, 0x1 ;  /* 0x000000051e107211 */ /* 0x040fe200078008ff */
[----:B------:R1:W4:Y:S02]  /*0bd0*/  LDG.E.U16 R76, [R12.64] ;  /* 0x000000060c4c7981 */ /* 0x000324000c1e1500 */
[----:B------:R-:W-:Y:S01]  /*0be0*/  IMAD R36, R7, 0x4, R32 ;  /* 0x0000000407247824 */ /* 0x000fe200078e0220 */
[----:B------:R-:W-:-:S03]  /*0bf0*/  LEA.HI.X.SX32 R17, R30, R3, 0x1, P0 ;  /* 0x000000031e117211 */ /* 0x000fc600000f0eff */
[C---:B------:R-:W-:Y:S01]  /*0c00*/  IMAD R30, R7.reuse, 0x4, R36 ;  /* 0x00000004071e7824 */ /* 0x040fe200078e0224 */
[----:B------:R-:W-:Y:S01]  /*0c10*/  LEA.HI.X.SX32 R19, R34, R3, 0x1, P1 ;  /* 0x0000000322137211 */ /* 0x000fe200008f0eff */
[----:B------:R1:W4:Y:S01]  /*0c20*/  LDG.E.U16 R77, [R16.64] ;  /* 0x00000006104d7981 */ /* 0x000322000c1e1500 */
[C---:B------:R-:W-:Y:S02]  /*0c30*/  LEA R20, P0, R26.reuse, R5, 0x1 ;  /* 0x000000051a147211 */ /* 0x040fe400078008ff */
[----:B------:R-:W-:Y:S01]  /*0c40*/  LEA R34, R7, R30, 0x2 ;  /* 0x0000001e07227211 */ /* 0x000fe200078e10ff */
[----:B------:R1:W4:Y:S01]  /*0c50*/  LDG.E.U16 R78, [R18.64] ;  /* 0x00000006124e7981 */ /* 0x000322000c1e1500 */
[----:B------:R-:W-:-:S03]  /*0c60*/  LEA.HI.X.SX32 R21, R26, R3, 0x1, P0 ;  /* 0x000000031a157211 */ /* 0x000fc600000f0eff */
[C---:B------:R-:W-:Y:S01]  /*0c70*/  IMAD R26, R7.reuse, 0x4, R34 ;  /* 0x00000004071a7824 */ /* 0x040fe200078e0222 */
[C---:B0-----:R-:W-:Y:S01]  /*0c80*/  LEA R14, P0, R28.reuse, R5, 0x1 ;  /* 0x000000051c0e7211 */ /* 0x041fe200078008ff */
[----:B------:R0:W4:Y:S02]  /*0c90*/  LDG.E.U16 R79, [R20.64] ;  /* 0x00000006144f7981 */ /* 0x000124000c1e1500 */
[----:B------:R-:W-:Y:S01]  /*0ca0*/  IMAD R38, R7, 0x4, R26 ;  /* 0x0000000407267824 */ /* 0x000fe200078e021a */
[----:B------:R-:W-:-:S04]  /*0cb0*/  LEA.HI.X.SX32 R15, R28, R3, 0x1, P0 ;  /* 0x000000031c0f7211 */ /* 0x000fc800000f0eff */
[----:B------:R-:W-:Y:S01]  /*0cc0*/  LEA R28, R7, R38, 0x2 ;  /* 0x00000026071c7211 */ /* 0x000fe200078e10ff */
[----:B------:R0:W4:Y:S01]  /*0cd0*/  LDG.E.U16 R80, [R14.64] ;  /* 0x000000060e507981 */ /* 0x000122000c1e1500 */
[----:B-1----:R-:W-:-:S03]  /*0ce0*/  LEA R12, P0, R24, R5, 0x1 ;  /* 0x00000005180c7211 */ /* 0x002fc600078008ff */
[C---:B------:R-:W-:Y:S01]  /*0cf0*/  IMAD R40, R7.reuse, 0x4, R28 ;  /* 0x0000000407287824 */ /* 0x040fe200078e021c */
[----:B------:R-:W-:Y:S02]  /*0d00*/  LEA.HI.X.SX32 R13, R24, R3, 0x1, P0 ;  /* 0x00000003180d7211 */ /* 0x000fe400000f0eff */
[-C--:B------:R-:W-:Y:S01]  /*0d10*/  LEA R22, P1, R32, R5.reuse, 0x1 ;  /* 0x0000000520167211 */ /* 0x080fe200078208ff */
[C---:B------:R-:W-:Y:S01]  /*0d20*/  IMAD R24, R7.reuse, 0x4, R40 ;  /* 0x0000000407187824 */ /* 0x040fe200078e0228 */
[----:B------:R-:W-:Y:S01]  /*0d30*/  LEA R16, P0, R30, R5, 0x1 ;  /* 0x000000051e107211 */ /* 0x000fe200078008ff */
[----:B------:R1:W4:Y:S01]  /*0d40*/  LDG.E.U16 R81, [R12.64] ;  /* 0x000000060c517981 */ /* 0x000322000c1e1500 */
[-C--:B------:R-:W-:Y:S02]  /*0d50*/  LEA.HI.X.SX32 R23, R32, R3.reuse, 0x1, P1 ;  /* 0x0000000320177211 */ /* 0x080fe400008f0eff */
[C---:B------:R-:W-:Y:S02]  /*0d60*/  LEA R32, R7.reuse, R24, 0x2 ;  /* 0x0000001807207211 */ /* 0x040fe400078e10ff */
[----:B------:R-:W-:Y:S01]  /*0d70*/  LEA.HI.X.SX32 R17, R30, R3, 0x1, P0 ;  /* 0x000000031e117211 */ /* 0x000fe200000f0eff */
[----:B------:R1:W4:Y:S01]  /*0d80*/  LDG.E.U16 R82, [R22.64] ;  /* 0x0000000616527981 */ /* 0x000322000c1e1500 */
[-C--:B------:R-:W-:Y:S01]  /*0d90*/  LEA R18, P0, R26, R5.reuse, 0x1 ;  /* 0x000000051a127211 */ /* 0x080fe200078008ff */
[C---:B------:R-:W-:Y:S01]  /*0da0*/  IMAD R30, R7.reuse, 0x4, R32 ;  /* 0x00000004071e7824 */ /* 0x040fe200078e0220 */
[----:B0-----:R-:W-:Y:S01]  /*0db0*/  LEA R20, P1, R28, R5, 0x1 ;  /* 0x000000051c147211 */ /* 0x001fe200078208ff */
[----:B------:R0:W4:Y:S01]  /*0dc0*/  LDG.E.U16 R83, [R16.64] ;  /* 0x0000000610537981 */ /* 0x000122000c1e1500 */
[----:B------:R-:W-:Y:S01]  /*0dd0*/  LEA.HI.X.SX32 R19, R26, R3, 0x1, P0 ;  /* 0x000000031a137211 */ /* 0x000fe200000f0eff */
[----:B------:R-:W-:Y:S01]  /*0de0*/  IMAD R26, R7, 0x4, R30 ;  /* 0x00000004071a7824 */ /* 0x000fe200078e021e */
[----:B------:R-:W-:-:S02]  /*0df0*/  LEA R14, P0, R24, R5, 0x1 ;  /* 0x00000005180e7211 */ /* 0x000fc400078008ff */
[-C--:B------:R-:W-:Y:S01]  /*0e00*/  LEA.HI.X.SX32 R21, R28, R3.reuse, 0x1, P1 ;  /* 0x000000031c157211 */ /* 0x080fe200008f0eff */
[----:B------:R0:W4:Y:S01]  /*0e10*/  LDG.E.U16 R84, [R18.64] ;  /* 0x0000000612547981 */ /* 0x000122000c1e1500 */
[C---:B-1----:R-:W-:Y:S02]  /*0e20*/  LEA R12, R7.reuse, R26, 0x2 ;  /* 0x0000001a070c7211 */ /* 0x042fe400078e10ff */
[----:B------:R-:W-:Y:S01]  /*0e30*/  LEA.HI.X.SX32 R15, R24, R3, 0x1, P0 ;  /* 0x00000003180f7211 */ /* 0x000fe200000f0eff */
[----:B------:R1:W4:Y:S02]  /*0e40*/  LDG.E.U16 R85, [R20.64] ;  /* 0x0000000614557981 */ /* 0x000324000c1e1500 */
[C---:B------:R-:W-:Y:S01]  /*0e50*/  IMAD R42, R7.reuse, 0x4, R12 ;  /* 0x00000004072a7824 */ /* 0x040fe200078e020c */
[C---:B------:R-:W-:Y:S01]  /*0e60*/  LEA R22, P0, R30.reuse, R5, 0x1 ;  /* 0x000000051e167211 */ /* 0x040fe200078008ff */
[----:B------:R0:W4:Y:S02]  /*0e70*/  LDG.E.U16 R86, [R14.64] ;  /* 0x000000060e567981 */ /* 0x000124000c1e1500 */
[----:B------:R-:W-:Y:S01]  /*0e80*/  IMAD R44, R7, 0x4, R42 ;  /* 0x00000004072c7824 */ /* 0x000fe200078e022a */
[----:B------:R-:W-:-:S04]  /*0e90*/  LEA.HI.X.SX32 R23, R30, R3, 0x1, P0 ;  /* 0x000000031e177211 */ /* 0x000fc800000f0eff */
[C---:B------:R-:W-:Y:S01]  /*0ea0*/  LEA R46, R7.reuse, R44, 0x2 ;  /* 0x0000002c072e7211 */ /* 0x040fe200078e10ff */
[----:B------:R0:W4:Y:S01]  /*0eb0*/  LDG.E.U16 R87, [R22.64] ;  /* 0x0000000616577981 */ /* 0x000122000c1e1500 */
[-C--:B------:R-:W-:Y:S02]  /*0ec0*/  LEA R24, P1, R12, R5.reuse, 0x1 ;  /* 0x000000050c187211 */ /* 0x080fe400078208ff */
[----:B------:R-:W-:Y:S01]  /*0ed0*/  LEA R28, P0, R44, R5, 0x1 ;  /* 0x000000052c1c7211 */ /* 0x000fe200078008ff */
[----:B------:R-:W-:Y:S01]  /*0ee0*/  IMAD R48, R7, 0x4, R46 ;  /* 0x0000000407307824 */ /* 0x000fe200078e022e */
[-C--:B------:R-:W-:Y:S02]  /*0ef0*/  LEA.HI.X.SX32 R25, R12, R3.reuse, 0x1, P1 ;  /* 0x000000030c197211 */ /* 0x080fe400008f0eff */
[----:B------:R-:W-:Y:S02]  /*0f00*/  LEA.HI.X.SX32 R29, R44, R3, 0x1, P0 ;  /* 0x000000032c1d7211 */ /* 0x000fe400000f0eff */
[-C--:B------:R-:W-:Y:S01]  /*0f10*/  LEA R30, P1, R48, R5.reuse, 0x1 ;  /* 0x00000005301e7211 */ /* 0x080fe200078208ff */
[----:B------:R1:W4:Y:S01]  /*0f20*/  LDG.E.U16 R44, [R24.64] ;  /* 0x00000006182c7981 */ /* 0x000322000c1e1500 */
[----:B------:R-:W-:-:S02]  /*0f30*/  LEA R12, P0, R36, R5, 0x1 ;  /* 0x00000005240c7211 */ /* 0x000fc400078008ff */
[-C--:B------:R-:W-:Y:S01]  /*0f40*/  LEA.HI.X.SX32 R31, R48, R3.reuse, 0x1, P1 ;  /* 0x00000003301f7211 */ /* 0x080fe200008f0eff */
[----:B------:R1:W4:Y:S01]  /*0f50*/  LDG.E.U16 R29, [R28.64] ;  /* 0x000000061c1d7981 */ /* 0x000322000c1e1500 */
[----:B------:R-:W-:Y:S02]  /*0f60*/  LEA.HI.X.SX32 R13, R36, R3, 0x1, P0 ;  /* 0x00000003240d7211 */ /* 0x000fe400000f0eff */
[-C--:B0-----:R-:W-:Y:S01]  /*0f70*/  LEA R14, P1, R34, R5.reuse, 0x1 ;  /* 0x00000005220e7211 */ /* 0x081fe200078208ff */
[----:B------:R-:W-:Y:S01]  /*0f80*/  IMAD R48, R7, 0x4, R48 ;  /* 0x0000000407307824 */ /* 0x000fe200078e0230 */
[----:B------:R-:W-:Y:S01]  /*0f90*/  LEA R16, P0, R38, R5, 0x1 ;  /* 0x0000000526107211 */ /* 0x000fe200078008ff */
[----:B------:R-:W4:Y:S01]  /*0fa0*/  LDG.E.U16 R30, [R30.64] ;  /* 0x000000061e1e7981 */ /* 0x000f22000c1e1500 */
[-C--:B------:R-:W-:Y:S02]  /*0fb0*/  LEA.HI.X.SX32 R15, R34, R3.reuse, 0x1, P1 ;  /* 0x00000003220f7211 */ /* 0x080fe400008f0eff */
[----:B------:R-:W-:Y:S01]  /*0fc0*/  LEA.HI.X.SX32 R17, R38, R3, 0x1, P0 ;  /* 0x0000000326117211 */ /* 0x000fe200000f0eff */
[----:B------:R0:W4:Y:S01]  /*0fd0*/  LDG.E.U16 R34, [R12.64] ;  /* 0x000000060c227981 */ /* 0x000122000c1e1500 */
[----:B------:R-:W-:-:S02]  /*0fe0*/  LEA R18, P1, R40, R5, 0x1 ;  /* 0x0000000528127211 */ /* 0x000fc400078208ff */
[----:B-1----:R-:W-:Y:S01]  /*0ff0*/  LEA R20, P0, R32, R5, 0x1 ;  /* 0x0000000520147211 */ /* 0x002fe200078008ff */
[----:B------:R1:W4:Y:S01]  /*1000*/  LDG.E.U16 R28, [R14.64] ;  /* 0x000000060e1c7981 */ /* 0x000322000c1e1500 */
[-C--:B------:R-:W-:Y:S02]  /*1010*/  LEA.HI.X.SX32 R19, R40, R3.reuse, 0x1, P1 ;  /* 0x0000000328137211 */ /* 0x080fe400008f0eff */
[----:B------:R-:W-:Y:S01]  /*1020*/  LEA.HI.X.SX32 R21, R32, R3, 0x1, P0 ;  /* 0x0000000320157211 */ /* 0x000fe200000f0eff */
[----:B------:R-:W4:Y:S01]  /*1030*/  LDG.E.U16 R16, [R16.64] ;  /* 0x0000000610107981 */ /* 0x000f22000c1e1500 */
[-C--:B------:R-:W-:Y:S02]  /*1040*/  LEA R22, P0, R26, R5.reuse, 0x1 ;  /* 0x000000051a167211 */ /* 0x080fe400078008ff */
[----:B------:R-:W-:Y:S01]  /*1050*/  LEA R24, P1, R42, R5, 0x1 ;  /* 0x000000052a187211 */ /* 0x000fe200078208ff */
[----:B------:R-:W4:Y:S01]  /*1060*/  LDG.E.U16 R18, [R18.64] ;  /* 0x0000000612127981 */ /* 0x000f22000c1e1500 */
[----:B------:R-:W-:-:S02]  /*1070*/  LEA.HI.X.SX32 R23, R26, R3, 0x1, P0 ;  /* 0x000000031a177211 */ /* 0x000fc400000f0eff */
[----:B------:R-:W-:Y:S01]  /*1080*/  LEA.HI.X.SX32 R25, R42, R3, 0x1, P1 ;  /* 0x000000032a197211 */ /* 0x000fe200008f0eff */
[----:B------:R-:W4:Y:S01]  /*1090*/  LDG.E.U16 R20, [R20.64] ;  /* 0x0000000614147981 */ /* 0x000f22000c1e1500 */
[-C--:B0-----:R-:W-:Y:S02]  /*10a0*/  LEA R12, P0, R46, R5.reuse, 0x1 ;  /* 0x000000052e0c7211 */ /* 0x081fe400078008ff */
[----:B-1----:R-:W-:Y:S01]  /*10b0*/  LEA R14, P1, R48, R5, 0x1 ;  /* 0x00000005300e7211 */ /* 0x002fe200078208ff */
[----:B------:R-:W4:Y:S01]  /*10c0*/  LDG.E.U16 R22, [R22.64] ;  /* 0x0000000616167981 */ /* 0x000f22000c1e1500 */
[-C--:B------:R-:W-:Y:S02]  /*10d0*/  LEA.HI.X.SX32 R13, R46, R3.reuse, 0x1, P0 ;  /* 0x000000032e0d7211 */ /* 0x080fe400000f0eff */
[----:B------:R-:W-:Y:S01]  /*10e0*/  LEA.HI.X.SX32 R15, R48, R3, 0x1, P1 ;  /* 0x00000003300f7211 */ /* 0x000fe200008f0eff */
[----:B------:R-:W4:Y:S04]  /*10f0*/  LDG.E.U16 R24, [R24.64] ;  /* 0x0000000618187981 */ /* 0x000f28000c1e1500 */
[----:B------:R-:W4:Y:S04]  /*1100*/  LDG.E.U16 R12, [R12.64] ;  /* 0x000000060c0c7981 */ /* 0x000f28000c1e1500 */
[----:B------:R-:W4:Y:S01]  /*1110*/  LDG.E.U16 R14, [R14.64] ;  /* 0x000000060e0e7981 */ /* 0x000f22000c1e1500 */
[----:B------:R-:W-:-:S02]  /*1120*/  LOP3.LUT R3, R0, 0xc0, RZ, 0xc0, !PT ;  /* 0x000000c000037812 */ /* 0x000fc400078ec0ff */
[----:B------:R-:W-:Y:S02]  /*1130*/  LOP3.LUT R169, R0, 0xff, RZ, 0xc0, !PT ;  /* 0x000000ff00a97812 */ /* 0x000fe400078ec0ff */
[----:B------:R-:W-:Y:S02]  /*1140*/  SHF.R.U32.HI R3, RZ, 0x2, R3 ;  /* 0x00000002ff037819 */ /* 0x000fe40000011603 */
[----:B------:R-:W-:-:S04]  /*1150*/  SHF.L.U32 R164, R169, 0x1, RZ ;  /* 0x00000001a9a47819 */ /* 0x000fc800000006ff */
[----:B------:R-:W-:-:S05]  /*1160*/  LOP3.LUT R3, R164, R3, RZ, 0x3c, !PT ;  /* 0x00000003a4037212 */ /* 0x000fca00078e3cff */
[----:B--2---:R0:W-:Y:S01]  /*1170*/  STS.U16 [R3], R6 ;  /* 0x0000000603007388 */ /* 0x0041e20000000400 */
[----:B------:R-:W-:-:S03]  /*1180*/  IADD3 R163, R27, 0x40, RZ ;  /* 0x000000401ba37810 */ /* 0x000fc60007ffe0ff */
[----:B-----5:R-:W-:Y:S01]  /*1190*/  STS.U16 [R3+0x400], R8 ;  /* 0x0004000803007388 */ /* 0x020fe20000000400 */
[----:B0-----:R-:W-:-:S03]  /*11a0*/  LOP3.LUT R6, R3, 0x40, RZ, 0x3c, !PT ;  /* 0x0000004003067812 */ /* 0x001fc600078e3cff */
[----:B------:R-:W-:Y:S04]  /*11b0*/  STS.U16 [R3+0x800], R11 ;  /* 0x0008000b03007388 */ /* 0x000fe80000000400 */
[----:B------:R-:W-:Y:S04]  /*11c0*/  STS.U16 [R3+0xc00], R35 ;  /* 0x000c002303007388 */ /* 0x000fe80000000400 */
[----:B------:R-:W-:Y:S04]  /*11d0*/  STS.U16 [R3+0x1000], R39 ;  /* 0x0010002703007388 */ /* 0x000fe80000000400 */
[----:B------:R-:W-:Y:S04]  /*11e0*/  STS.U16 [R3+0x1400], R43 ;  /* 0x0014002b03007388 */ /* 0x000fe80000000400 */
[----:B------:R-:W-:Y:S04]  /*11f0*/  STS.U16 [R3+0x1800], R47 ;  /* 0x0018002f03007388 */ /* 0x000fe80000000400 */
[----:B---3--:R-:W-:Y:S04]  /*1200*/  STS.U16 [R3+0x1c00], R50 ;  /* 0x001c003203007388 */ /* 0x008fe80000000400 */
[----:B------:R-:W-:Y:S04]  /*1210*/  STS.U16 [R3+0x2000], R52 ;  /* 0x0020003403007388 */ /* 0x000fe80000000400 */
[----:B------:R-:W-:Y:S04]  /*1220*/  STS.U16 [R3+0x2400], R54 ;  /* 0x0024003603007388 */ /* 0x000fe80000000400 */
[----:B----4-:R-:W-:Y:S01]  /*1230*/  STS.U16 [R3+0x2800], R56 ;  /* 0x0028003803007388 */ /* 0x010fe20000000400 */
[----:B------:R-:W-:-:S03]  /*1240*/  ISETP.GE.AND P0, PT, R163, 0x1, PT ;  /* 0x00000001a300780c */ /* 0x000fc60003f06270 */
[----:B------:R-:W-:Y:S04]  /*1250*/  STS.U16 [R3+0x2c00], R58 ;  /* 0x002c003a03007388 */ /* 0x000fe80000000400 */
        /* <DEDUP_REMOVED lines=36> */
[----:B------:R-:W-:Y:S01]  /*14a0*/  STS.U16 [R6+0x7e00], R14 ;  /* 0x007e000e06007388 */ /* 0x000fe20000000400 */
[----:B------:R-:W-:-:S02]  /*14b0*/  SHF.R.S32.HI R162, RZ, 0x4, R0 ;  /* 0x00000004ffa27819 */ /* 0x000fc40000011400 */
[----:B------:R-:W-:Y:S01]  /*14c0*/  SHF.R.S32.HI R159, RZ, 0x2, R0 ;  /* 0x00000002ff9f7819 */ /* 0x000fe20000011400 */
[----:B------:R0:W-:Y:S01]  /*14d0*/  STS.U16 [R6+0x1a00], R49 ;  /* 0x001a003106007388 */ /* 0x0001e20000000400 */
[----:B------:R-:W-:Y:S01]  /*14e0*/  IMAD.MOV.U32 R158, RZ, RZ, 0x3f800000 ;  /* 0x3f800000ff9e7424 */ /* 0x000fe200078e00ff */
[----:B------:R-:W-:Y:S01]  /*14f0*/  MOV R127, 0xff800000 ;  /* 0xff800000007f7802 */ /* 0x000fe20000000f00 */
[----:B------:R-:W-:Y:S01]  /*1500*/  IMAD.MOV.U32 R126, RZ, RZ, -0x800000 ;  /* 0xff800000ff7e7424 */ /* 0x000fe200078e00ff */
[----:B------:R1:W-:Y:S01]  /*1510*/  STS.U16 [R6+0x1e00], R51 ;  /* 0x001e003306007388 */ /* 0x0003e20000000400 */
[----:B------:R-:W-:Y:S01]  /*1520*/  IMAD.MOV.U32 R124, RZ, RZ, -0x800000 ;  /* 0xff800000ff7c7424 */ /* 0x000fe200078e00ff */
[----:B------:R-:W-:Y:S01]  /*1530*/  MOV R122, 0xff800000 ;  /* 0xff800000007a7802 */ /* 0x000fe20000000f00 */
[----:B------:R-:W-:Y:S01]  /*1540*/  IMAD.MOV.U32 R125, RZ, RZ, -0x800000 ;  /* 0xff800000ff7d7424 */ /* 0x000fe200078e00ff */
[----:B------:R-:W-:Y:S01]  /*1550*/  STS.U16 [R6+0x2200], R53 ;  /* 0x0022003506007388 */ /* 0x000fe20000000400 */
[----:B------:R-:W-:Y:S01]  /*1560*/  IMAD.MOV.U32 R123, RZ, RZ, -0x800000 ;  /* 0xff800000ff7b7424 */ /* 0x000fe200078e00ff */
[----:B------:R-:W-:Y:S01]  /*1570*/  MOV R121, 0xff800000 ;  /* 0xff80000000797802 */ /* 0x000fe20000000f00 */
[----:B------:R-:W-:Y:S01]  /*1580*/  IMAD.MOV.U32 R120, RZ, RZ, -0x800000 ;  /* 0xff800000ff787424 */ /* 0x000fe200078e00ff */
[----:B------:R-:W-:Y:S01]  /*1590*/  STS.U16 [R6+0x2600], R55 ;  /* 0x0026003706007388 */ /* 0x000fe20000000400 */
[----:B------:R-:W-:Y:S01]  /*15a0*/  IMAD.MOV.U32 R157, RZ, RZ, 0x3f800000 ;  /* 0x3f800000ff9d7424 */ /* 0x000fe200078e00ff */
[----:B------:R-:W-:Y:S01]  /*15b0*/  MOV R155, 0x3f800000 ;  /* 0x3f800000009b7802 */ /* 0x000fe20000000f00 */
[----:B------:R-:W-:Y:S01]  /*15c0*/  IMAD.MOV.U32 R156, RZ, RZ, 0x3f800000 ;  /* 0x3f800000ff9c7424 */ /* 0x000fe200078e00ff */
[----:B------:R2:W-:Y:S01]  /*15d0*/  STS.U16 [R6+0x3200], R61 ;  /* 0x0032003d06007388 */ /* 0x0005e20000000400 */
[----:B------:R-:W-:Y:S01]  /*15e0*/  IMAD.MOV.U32 R154, RZ, RZ, 0x3f800000 ;  /* 0x3f800000ff9a7424 */ /* 0x000fe200078e00ff */
[----:B------:R-:W-:Y:S01]  /*15f0*/  MOV R152, 0x3f800000 ;  /* 0x3f80000000987802 */ /* 0x000fe20000000f00 */
[----:B------:R-:W-:Y:S01]  /*1600*/  IMAD.MOV.U32 R153, RZ, RZ, 0x3f800000 ;  /* 0x3f800000ff997424 */ /* 0x000fe200078e00ff */
[----:B------:R3:W-:Y:S01]  /*1610*/  STS.U16 [R6+0x3600], R63 ;  /* 0x0036003f06007388 */ /* 0x0007e20000000400 */
[----:B------:R-:W-:Y:S01]  /*1620*/  IMAD.MOV.U32 R151, RZ, RZ, 0x3f800000 ;  /* 0x3f800000ff977424 */ /* 0x000fe200078e00ff */
[----:B0-----:R-:W-:Y:S01]  /*1630*/  CS2R R48, SRZ ;  /* 0x0000000000307805 */ /* 0x001fe2000001ff00 */
[----:B------:R-:W-:Y:S01]  /*1640*/  IMAD.MOV.U32 R3, RZ, RZ, c[0x0][0x1c8] ;  /* 0x00007200ff037624 */ /* 0x000fe200078e00ff */
[----:B------:R0:W-:Y:S01]  /*1650*/  STS.U16 [R6+0x3a00], R65 ;  /* 0x003a004106007388 */ /* 0x0001e20000000400 */
[----:B-1----:R-:W-:Y:S01]  /*1660*/  CS2R R50, SRZ ;  /* 0x0000000000327805 */ /* 0x002fe2000001ff00 */
[----:B--2---:R-:W-:Y:S01]  /*1670*/  CS2R R60, SRZ ;  /* 0x00000000003c7805 */ /* 0x004fe2000001ff00 */
[----:B------:R-:W-:Y:S01]  /*1680*/  CS2R R52, SRZ ;  /* 0x0000000000347805 */ /* 0x000fe2000001ff00 */
[----:B------:R1:W-:Y:S01]  /*1690*/  STS.U16 [R6+0x3e00], R67 ;  /* 0x003e004306007388 */ /* 0x0003e20000000400 */
[----:B------:R-:W-:Y:S01]  /*16a0*/  CS2R R54, SRZ ;  /* 0x0000000000367805 */ /* 0x000fe2000001ff00 */
[----:B---3--:R-:W-:Y:S01]  /*16b0*/  CS2R R62, SRZ ;  /* 0x00000000003e7805 */ /* 0x008fe2000001ff00 */
[----:B------:R-:W-:Y:S01]  /*16c0*/  CS2R R108, SRZ ;  /* 0x00000000006c7805 */ /* 0x000fe2000001ff00 */
[----:B------:R2:W-:Y:S01]  /*16d0*/  STS.U16 [R6+0x4200], R69 ;  /* 0x0042004506007388 */ /* 0x0005e20000000400 */
[----:B------:R-:W-:Y:S01]  /*16e0*/  CS2R R110, SRZ ;  /* 0x00000000006e7805 */ /* 0x000fe2000001ff00 */
[----:B0-----:R-:W-:Y:S01]  /*16f0*/  CS2R R64, SRZ ;  /* 0x0000000000407805 */ /* 0x001fe2000001ff00 */
[----:B------:R-:W-:Y:S01]  /*1700*/  CS2R R104, SRZ ;  /* 0x0000000000687805 */ /* 0x000fe2000001ff00 */
[----:B------:R0:W-:Y:S01]  /*1710*/  STS.U16 [R6+0x4600], R71 ;  /* 0x0046004706007388 */ /* 0x0001e20000000400 */
[----:B------:R-:W-:Y:S01]  /*1720*/  CS2R R106, SRZ ;  /* 0x00000000006a7805 */ /* 0x000fe2000001ff00 */
[----:B-1----:R-:W-:Y:S01]  /*1730*/  CS2R R66, SRZ ;  /* 0x0000000000427805 */ /* 0x002fe2000001ff00 */
[----:B------:R-:W-:Y:S01]  /*1740*/  CS2R R112, SRZ ;  /* 0x0000000000707805 */ /* 0x000fe2000001ff00 */
[----:B------:R1:W-:Y:S01]  /*1750*/  STS.U16 [R6+0x4a00], R73 ;  /* 0x004a004906007388 */ /* 0x0003e20000000400 */
[----:B------:R-:W-:Y:S01]  /*1760*/  CS2R R114, SRZ ;  /* 0x0000000000727805 */ /* 0x000fe2000001ff00 */
[----:B--2---:R-:W-:Y:S01]  /*1770*/  CS2R R68, SRZ ;  /* 0x0000000000447805 */ /* 0x004fe2000001ff00 */
        /* <DEDUP_REMOVED lines=17> */
[----:B------:R-:W-:Y:S01]  /*1890*/  CS2R R96, SRZ ;  /* 0x0000000000607805 */ /* 0x000fe2000001ff00 */
[----:B------:R-:W-:Y:S01]  /*18a0*/  CS2R R98, SRZ ;  /* 0x0000000000627805 */ /* 0x000fe2000001ff00 */
[----:B-1----:R-:W-:Y:S01]  /*18b0*/  CS2R R78, SRZ ;  /* 0x00000000004e7805 */ /* 0x002fe2000001ff00 */
[C---:B------:R-:W-:Y:S01]  /*18c0*/  LOP3.LUT R168, R0.reuse, 0x1c, RZ, 0xc0, !PT ;  /* 0x0000001c00a87812 */ /* 0x040fe200078ec0ff */
[C---:B------:R-:W-:Y:S01]  /*18d0*/  IMAD.SHL.U32 R160, R0.reuse, 0x20, RZ ;  /* 0x0000002000a07824 */ /* 0x040fe200078e00ff */
[C---:B------:R-:W-:Y:S01]  /*18e0*/  LOP3.LUT R166, R0.reuse, 0x3, RZ, 0xc0, !PT ;  /* 0x0000000300a67812 */ /* 0x040fe200078ec0ff */
[----:B--2---:R-:W-:Y:S01]  /*18f0*/  CS2R R80, SRZ ;  /* 0x0000000000507805 */ /* 0x004fe2000001ff00 */
[----:B------:R-:W-:Y:S01]  /*1900*/  LOP3.LUT R165, R0, 0x20, RZ, 0xc0, !PT ;  /* 0x0000002000a57812 */ /* 0x000fe200078ec0ff */
[----:B------:R-:W-:Y:S01]  /*1910*/  IMAD R4, R4, c[0x0][0x1c8], RZ ;  /* 0x0000720004047a24 */ /* 0x000fe200078e02ff */
[----:B------:R-:W-:-:S02]  /*1920*/  SHF.L.U32 R161, R0, 0x3, RZ ;  /* 0x0000000300a17819 */ /* 0x000fc400000006ff */
[----:B------:R-:W-:Y:S02]  /*1930*/  SGXT R162, R162, 0x1 ;  /* 0x00000001a2a2781a */ /* 0x000fe40000000200 */
[----:B------:R-:W-:Y:S01]  /*1940*/  SGXT R159, R159, 0x1 ;  /* 0x000000019f9f781a */ /* 0x000fe20000000200 */
[----:B------:R-:W-:Y:S05]  /*1950*/  @!P0 BRA `(.L_x_0) ;  /* 0x000037c000008947 */ /* 0x000fea0003800000 */
[----:B------:R-:W-:Y:S01]  /*1960*/  SHF.R.U32.HI R9, RZ, 0x1, R165 ;  /* 0x00000001ff097819 */ /* 0x000fe200000116a5 */
[----:B------:R-:W-:Y:S01]  /*1970*/  IMAD R6, R2, c[0x0][0x1a0], RZ ;  /* 0x0000680002067a24 */ /* 0x000fe200078e02ff */
[----:B------:R-:W-:Y:S01]  /*1980*/  LOP3.LUT R5, R161, 0x60, RZ, 0xc0, !PT ;  /* 0x00000060a1057812 */ /* 0x000fe200078ec0ff */
[----:B------:R-:W-:Y:S01]  /*1990*/  IMAD R7, R169, c[0x0][0x1a8], RZ ;  /* 0x00006a00a9077a24 */ /* 0x000fe200078e02ff */
[----:B------:R-:W-:Y:S01]  /*19a0*/  LOP3.LUT R13, R0, 0x10, RZ, 0xc0, !PT ;  /* 0x00000010000d7812 */ /* 0x000fe200078ec0ff */
[----:B------:R-:W-:Y:S01]  /*19b0*/  IMAD.SHL.U32 R240, R6, 0x2, RZ ;  /* 0x0000000206f07824 */ /* 0x000fe200078e00ff */
[----:B------:R-:W-:Y:S01]  /*19c0*/  LOP3.LUT R9, R9, 0x90, R162, 0x78, !PT ;  /* 0x0000009009097812 */ /* 0x000fe200078e78a2 */
[----:B------:R-:W-:Y:S01]  /*19d0*/  IMAD R8, R166, 0x4, R5 ;  /* 0x00000004a6087824 */ /* 0x000fe200078e0205 */
[----:B------:R-:W-:Y:S01]  /*19e0*/  LOP3.LUT R10, R161, 0x700, RZ, 0xc0, !PT ;  /* 0x00000700a10a7812 */ /* 0x000fe200078ec0ff */
[----:B------:R-:W-:Y:S01]  /*19f0*/  IMAD R11, R13, 0x4, R166 ;  /* 0x000000040d0b7824 */ /* 0x000fe200078e02a6 */
[C---:B------:R-:W-:Y:S01]  /*1a00*/  LOP3.LUT R14, R0.reuse, 0x7, RZ, 0xc0, !PT ;  /* 0x00000007000e7812 */ /* 0x040fe200078ec0ff */
[----:B------:R-:W-:Y:S01]  /*1a10*/  IMAD.IADD R5, R9, 0x1, R8 ;  /* 0x0000000109057824 */ /* 0x000fe200078e0208 */
[C---:B------:R-:W-:Y:S01]  /*1a20*/  LOP3.LUT R9, R0.reuse, 0xf, RZ, 0xc0, !PT ;  /* 0x0000000f00097812 */ /* 0x040fe200078ec0ff */
[----:B------:R-:W-:Y:S01]  /*1a30*/  IMAD.SHL.U32 R16, R0, 0x2, RZ ;  /* 0x0000000200107824 */ /* 0x000fe200078e00ff */
[----:B------:R-:W-:Y:S01]  /*1a40*/  LEA R18, R11, R10, 0x5 ;  /* 0x0000000a0b127211 */ /* 0x000fe200078e28ff */
[----:B------:R-:W-:Y:S01]  /*1a50*/  IMAD R8, R2, c[0x0][0x1b0], RZ ;  /* 0x00006c0002087a24 */ /* 0x000fe200078e02ff */
[----:B------:R-:W-:Y:S01]  /*1a60*/  SHF.L.U32 R241, R7, 0x1, RZ ;  /* 0x0000000107f17819 */ /* 0x000fe200000006ff */
[----:B------:R-:W-:Y:S01]  /*1a70*/  IMAD R12, R9, c[0x0][0x1b4], RZ ;  /* 0x00006d00090c7a24 */ /* 0x000fe200078e02ff */
[----:B------:R-:W-:Y:S01]  /*1a80*/  SHF.L.U32 R11, R14, 0x4, RZ ;  /* 0x000000040e0b7819 */ /* 0x000fe200000006ff */
[----:B------:R-:W-:Y:S01]  /*1a90*/  IMAD.HI R6, R6, 0x2, RZ ;  /* 0x0000000206067827 */ /* 0x000fe200078e02ff */
[----:B------:R-:W-:Y:S01]  /*1aa0*/  IADD3 R240, P0, P1, R241, c[0x0][0x168], R240 ;  /* 0x00005a00f1f07a10 */ /* 0x000fe2000791e0f0 */
[----:B------:R-:W-:Y:S01]  /*1ab0*/  CS2R R60, SRZ ;  /* 0x00000000003c7805 */ /* 0x000fe2000001ff00 */
[----:B------:R-:W-:Y:S01]  /*1ac0*/  LOP3.LUT R15, R11, 0x30, R16, 0x78, !PT ;  /* 0x000000300b0f7812 */ /* 0x000fe200078e7810 */
[----:B------:R-:W-:Y:S01]  /*1ad0*/  IMAD.HI R7, R7, 0x2, RZ ;  /* 0x0000000207077827 */ /* 0x000fe200078e02ff */
[----:B------:R-:W-:Y:S01]  /*1ae0*/  SHF.L.U32 R10, R12, 0x1, RZ ;  /* 0x000000010c0a7819 */ /* 0x000fe200000006ff */
[----:B------:R-:W-:Y:S01]  /*1af0*/  CS2R R62, SRZ ;  /* 0x00000000003e7805 */ /* 0x000fe2000001ff00 */
[----:B------:R-:W-:Y:S01]  /*1b00*/  LOP3.LUT R23, R159, 0x90, RZ, 0xc0, !PT ;  /* 0x000000909f177812 */ /* 0x000fe200078ec0ff */
[----:B------:R-:W-:Y:S01]  /*1b10*/  IMAD.SHL.U32 R9, R8, 0x2, RZ ;  /* 0x0000000208097824 */ /* 0x000fe200078e00ff */
[----:B------:R-:W-:Y:S01]  /*1b20*/  IADD3.X R241, R7, c[0x0][0x16c], R6, P0, P1 ;  /* 0x00005b0007f17a10 */ /* 0x000fe200007e2406 */
[----:B------:R-:W-:Y:S01]  /*1b30*/  IMAD R11, R14, 0x90, RZ ;  /* 0x000000900e0b7824 */ /* 0x000fe200078e02ff */
[----:B------:R-:W-:Y:S01]  /*1b40*/  LOP3.LUT R29, R23, 0x160, R160, 0xf8, !PT ;  /* 0x00000160171d7812 */ /* 0x000fe200078ef8a0 */
[----:B------:R-:W-:Y:S01]  /*1b50*/  IMAD.SHL.U32 R7, R13, 0x40, RZ ;  /* 0x000000400d077824 */ /* 0x000fe200078e00ff */
[----:B------:R-:W-:Y:S01]  /*1b60*/  IADD3 R181, P0, P1, R10, c[0x0][0x170], R9 ;  /* 0x00005c000ab57a10 */ /* 0x000fe2000791e009 */
[----:B------:R-:W-:Y:S01]  /*1b70*/  IMAD R20, R14, 0x4, R165 ;  /* 0x000000040e147824 */ /* 0x000fe200078e02a5 */
[----:B------:R-:W-:Y:S01]  /*1b80*/  LOP3.LUT R10, R11, 0x10, R16, 0x78, !PT ;  /* 0x000000100b0a7812 */ /* 0x000fe200078e7810 */
[----:B------:R-:W-:Y:S01]  /*1b90*/  IMAD.MOV.U32 R25, RZ, RZ, c[0x0][0x1b8] ;  /* 0x00006e00ff197624 */ /* 0x000fe200078e00ff */
[--C-:B------:R-:W-:Y:S01]  /*1ba0*/  SHF.R.U32.HI R11, RZ, 0x4, R0.reuse ;  /* 0x00000004ff0b7819 */ /* 0x100fe20000011600 */
[----:B------:R-:W-:Y:S01]  /*1bb0*/  IMAD.HI R12, R12, 0x2, RZ ;  /* 0x000000020c0c7827 */ /* 0x000fe200078e02ff */
[----:B------:R-:W-:Y:S01]  /*1bc0*/  LOP3.LUT R7, R10, R7, RZ, 0xfc, !PT ;  /* 0x000000070a077212 */ /* 0x000fe200078efcff */
[----:B------:R-:W-:Y:S01]  /*1bd0*/  CS2R R64, SRZ ;  /* 0x0000000000407805 */ /* 0x000fe2000001ff00 */
[----:B------:R-:W-:Y:S01]  /*1be0*/  SHF.R.S32.HI R9, RZ, 0x6, R0 ;  /* 0x00000006ff097819 */ /* 0x000fe20000011400 */
[----:B------:R-:W-:Y:S01]  /*1bf0*/  IMAD.U32 R6, R20, 0x80, R15 ;  /* 0x0000008014067824 */ /* 0x000fe200078e000f */
[----:B------:R-:W-:Y:S01]  /*1c00*/  SGXT.U32 R10, R11, 0x4 ;  /* 0x000000040b0a781a */ /* 0x000fe20000000000 */
[----:B------:R-:W-:Y:S01]  /*1c10*/  IMAD.HI R11, R8, 0x2, RZ ;  /* 0x00000002080b7827 */ /* 0x000fe200078e02ff */
[----:B------:R-:W-:Y:S01]  /*1c20*/  SGXT R9, R9, 0x1 ;  /* 0x000000010909781a */ /* 0x000fe20000000200 */
[----:B------:R-:W-:Y:S01]  /*1c30*/  CS2R R66, SRZ ;  /* 0x0000000000427805 */ /* 0x000fe2000001ff00 */
[----:B------:R-:W-:Y:S01]  /*1c40*/  LOP3.LUT R13, R23, 0x10, R16, 0x78, !PT ;  /* 0x00000010170d7812 */ /* 0x000fe200078e7810 */
[----:B------:R-:W-:Y:S01]  /*1c50*/  IMAD R14, R10, c[0x0][0x1b8], RZ ;  /* 0x00006e000a0e7a24 */ /* 0x000fe200078e02ff */
[----:B------:R-:W-:Y:S01]  /*1c60*/  LOP3.LUT R9, R9, 0x90, RZ, 0xc0, !PT ;  /* 0x0000009009097812 */ /* 0x000fe200078ec0ff */
[----:B------:R-:W-:Y:S01]  /*1c70*/  IMAD.MOV.U32 R133, RZ, RZ, c[0x0][0x1a4] ;  /* 0x00006900ff857624 */ /* 0x000fe200078e00ff */
[----:B------:R-:W-:Y:S01]  /*1c80*/  LEA.HI R10, R0, 0x30, RZ, 0x1c ;  /* 0x00000030000a7811 */ /* 0x000fe200078fe0ff */
[----:B------:R-:W-:Y:S01]  /*1c90*/  IMAD R15, R25, 0x10, R14 ;  /* 0x00000010190f7824 */ /* 0x000fe200078e020e */
[----:B------:R-:W-:Y:S01]  /*1ca0*/  LOP3.LUT R8, R9, 0x17e, R16, 0x78, !PT ;  /* 0x0000017e09087812 */ /* 0x000fe200078e7810 */
[C---:B------:R-:W-:Y:S01]  /*1cb0*/  IMAD R223, R133.reuse, 0x12, RZ ;  /* 0x0000001285df7824 */ /* 0x040fe200078e02ff */
[----:B------:R-:W-:Y:S01]  /*1cc0*/  IADD3.X R21, R12, c[0x0][0x174], R11, P0, P1 ;  /* 0x00005d000c157a10 */ /* 0x000fe200007e240b */
[----:B------:R-:W-:Y:S01]  /*1cd0*/  IMAD R16, R10, c[0x0][0x1b8], RZ ;  /* 0x00006e000a107a24 */ /* 0x000fe200078e02ff */
[C---:B------:R-:W-:Y:S01]  /*1ce0*/  LEA.HI R11, R0.reuse, 0x70, RZ, 0x1c ;  /* 0x00000070000b7811 */ /* 0x040fe200078fe0ff */
[----:B------:R-:W-:Y:S01]  /*1cf0*/  IMAD R59, R133, 0xa, RZ ;  /* 0x0000000a853b7824 */ /* 0x000fe200078e02ff */
[----:B------:R-:W-:Y:S01]  /*1d00*/  LEA R10, R25, R15, 0x4 ;  /* 0x0000000f190a7211 */ /* 0x000fe200078e20ff */
[----:B------:R-:W-:Y:S01]  /*1d10*/  IMAD R221, R133, 0x14, RZ ;  /* 0x0000001485dd7824 */ /* 0x000fe200078e02ff */
[C---:B------:R-:W-:Y:S01]  /*1d20*/  LEA.HI R12, R0.reuse, 0xb0, RZ, 0x1c ;  /* 0x000000b0000c7811 */ /* 0x040fe200078fe0ff */
[----:B------:R-:W-:Y:S01]  /*1d30*/  IMAD R17, R11, c[0x0][0x1b8], RZ ;  /* 0x00006e000b117a24 */ /* 0x000fe200078e02ff */
[----:B------:R-:W-:Y:S01]  /*1d40*/  IADD3 R9, R13, R18, RZ ;  /* 0x000000120d097210 */ /* 0x000fe20007ffe0ff */
[C---:B------:R-:W-:Y:S01]  /*1d50*/  IMAD R11, R25.reuse, 0x20, R10 ;  /* 0x00000020190b7824 */ /* 0x040fe200078e020a */
[----:B------:R-:W-:Y:S01]  /*1d60*/  LEA.HI R13, R0, 0xf0, RZ, 0x1c ;  /* 0x000000f0000d7811 */ /* 0x000fe200078fe0ff */
[----:B------:R-:W-:Y:S01]  /*1d70*/  IMAD R18, R12, c[0x0][0x1b8], RZ ;  /* 0x00006e000c127a24 */ /* 0x000fe200078e02ff */
[CC--:B------:R-:W-:Y:S01]  /*1d80*/  LEA R208, P0, R14.reuse, R181.reuse, 0x1 ;  /* 0x000000b50ed07211 */ /* 0x0c0fe200078008ff */
[----:B------:R-:W-:Y:S01]  /*1d90*/  IMAD R12, R25, 0x10, R11 ;  /* 0x00000010190c7824 */ /* 0x000fe200078e020b */
[----:B------:R-:W-:Y:S01]  /*1da0*/  LEA R206, P1, R15, R181, 0x1 ;  /* 0x000000b50fce7211 */ /* 0x000fe200078208ff */
[----:B------:R-:W-:Y:S01]  /*1db0*/  IMAD R19, R13, c[0x0][0x1b8], RZ ;  /* 0x00006e000d137a24 */ /* 0x000fe200078e02ff */
[-C--:B------:R-:W-:Y:S01]  /*1dc0*/  LEA.HI.X.SX32 R209, R14, R21.reuse, 0x1, P0 ;  /* 0x000000150ed17211 */ /* 0x080fe200000f0eff */
[----:B------:R-:W-:Y:S01]  /*1dd0*/  IMAD R57, R133, 0x9, RZ ;  /* 0x0000000985397824 */ /* 0x000fe200078e02ff */
[----:B------:R-:W-:Y:S01]  /*1de0*/  LEA R13, R25, R12, 0x4 ;  /* 0x0000000c190d7211 */ /* 0x000fe200078e20ff */
[----:B------:R-:W-:Y:S01]  /*1df0*/  IMAD R41, R133, 0x5, RZ ;  /* 0x0000000585297824 */ /* 0x000fe200078e02ff */
[----:B------:R-:W-:Y:S01]  /*1e00*/  LEA.HI.X.SX32 R207, R15, R21, 0x1, P1 ;  /* 0x000000150fcf7211 */ /* 0x000fe200008f0eff */
[----:B------:R-:W-:Y:S01]  /*1e10*/  IMAD R219, R133, 0x16, RZ ;  /* 0x0000001685db7824 */ /* 0x000fe200078e02ff */
[-C--:B------:R-:W-:Y:S01]  /*1e20*/  LEA R202, P2, R16, R181.reuse, 0x1 ;  /* 0x000000b510ca7211 */ /* 0x080fe200078408ff */
[----:B------:R-:W-:Y:S01]  /*1e30*/  IMAD R14, R25, 0x20, R13 ;  /* 0x00000020190e7824 */ /* 0x000fe200078e020d */
[----:B------:R-:W-:Y:S01]  /*1e40*/  LEA R204, P0, R10, R181, 0x1 ;  /* 0x000000b50acc7211 */ /* 0x000fe200078008ff */
[----:B------:R-:W-:Y:S01]  /*1e50*/  IMAD R43, R133, 0x6, RZ ;  /* 0x00000006852b7824 */ /* 0x000fe200078e02ff */
[----:B------:R-:W-:Y:S01]  /*1e60*/  LEA.HI.X.SX32 R203, R16, R21, 0x1, P2 ;  /* 0x0000001510cb7211 */ /* 0x000fe200010f0eff */
[----:B------:R-:W-:Y:S01]  /*1e70*/  IMAD R15, R25, 0x10, R14 ;  /* 0x00000010190f7824 */ /* 0x000fe200078e020e */
[----:B------:R-:W-:Y:S01]  /*1e80*/  LEA R200, P1, R11, R181, 0x1 ;  /* 0x000000b50bc87211 */ /* 0x000fe200078208ff */
[C---:B------:R-:W-:Y:S01]  /*1e90*/  IMAD R119, R133.reuse, 0xc, RZ ;  /* 0x0000000c85777824 */ /* 0x040fe200078e02ff */
[----:B------:R-:W-:Y:S01]  /*1ea0*/  LEA.HI.X.SX32 R205, R10, R21, 0x1, P0 ;  /* 0x000000150acd7211 */ /* 0x000fe200000f0eff */
[----:B------:R-:W-:Y:S01]  /*1eb0*/  IMAD R217, R133, 0x18, RZ ;  /* 0x0000001885d97824 */ /* 0x000fe200078e02ff */
[----:B------:R-:W-:Y:S01]  /*1ec0*/  LEA R16, R25, R15, 0x4 ;  /* 0x0000000f19107211 */ /* 0x000fe200078e20ff */
[C---:B------:R-:W-:Y:S01]  /*1ed0*/  IMAD R117, R133.reuse, 0xb, RZ ;  /* 0x0000000b85757824 */ /* 0x040fe200078e02ff */
[C---:B------:R-:W-:Y:S01]  /*1ee0*/  LEA R198, P2, R12.reuse, R181, 0x1 ;  /* 0x000000b50cc67211 */ /* 0x040fe200078408ff */
[----:B------:R-:W-:Y:S01]  /*1ef0*/  IMAD R23, R133, 0x3, RZ ;  /* 0x0000000385177824 */ /* 0x000fe200078e02ff */
[-C--:B------:R-:W-:Y:S01]  /*1f00*/  LEA.HI.X.SX32 R201, R11, R21.reuse, 0x1, P1 ;  /* 0x000000150bc97211 */ /* 0x080fe200008f0eff */
[----:B------:R-:W-:Y:S01]  /*1f10*/  IMAD R10, R25, 0x20, R16 ;  /* 0x00000020190a7824 */ /* 0x000fe200078e0210 */
[----:B------:R-:W-:Y:S01]  /*1f20*/  LEA.HI.X.SX32 R199, R12, R21, 0x1, P2 ;  /* 0x000000150cc77211 */ /* 0x000fe200010f0eff */
[----:B------:R-:W-:Y:S01]  /*1f30*/  IMAD R215, R133, 0x1a, RZ ;  /* 0x0000001a85d77824 */ /* 0x000fe200078e02ff */
[-C--:B------:R-:W-:Y:S01]  /*1f40*/  LEA R194, P3, R17, R181.reuse, 0x1 ;  /* 0x000000b511c27211 */ /* 0x080fe200078608ff */
[----:B------:R-:W-:Y:S01]  /*1f50*/  IMAD R11, R25, 0x10, R10 ;  /* 0x00000010190b7824 */ /* 0x000fe200078e020a */
[-C--:B------:R-:W-:Y:S01]  /*1f60*/  LEA R196, P0, R13, R181.reuse, 0x1 ;  /* 0x000000b50dc47211 */ /* 0x080fe200078008ff */
[C---:B------:R-:W-:Y:S01]  /*1f70*/  IMAD R123, R133.reuse, 0xe, RZ ;  /* 0x0000000e857b7824 */ /* 0x040fe200078e02ff */
[CC--:B------:R-:W-:Y:S01]  /*1f80*/  LEA R192, P1, R14.reuse, R181.reuse, 0x1 ;  /* 0x000000b50ec07211 */ /* 0x0c0fe200078208ff */
[----:B------:R-:W-:Y:S01]  /*1f90*/  IMAD R213, R133, 0x1c, RZ ;  /* 0x0000001c85d57824 */ /* 0x000fe200078e02ff */
[----:B------:R-:W-:Y:S01]  /*1fa0*/  LEA R190, P2, R15, R181, 0x1 ;  /* 0x000000b50fbe7211 */ /* 0x000fe200078408ff */
[----:B------:R-:W-:Y:S01]  /*1fb0*/  IMAD R121, R133, 0xd, RZ ;  /* 0x0000000d85797824 */ /* 0x000fe200078e02ff */
[----:B------:R-:W-:Y:S01]  /*1fc0*/  LEA R12, R25, R11, 0x4 ;  /* 0x0000000b190c7211 */ /* 0x000fe200078e20ff */
[----:B------:R-:W-:Y:S01]  /*1fd0*/  IMAD R45, R133, 0x7, RZ ;  /* 0x00000007852d7824 */ /* 0x000fe200078e02ff */
[-C--:B------:R-:W-:Y:S01]  /*1fe0*/  LEA.HI.X.SX32 R195, R17, R21.reuse, 0x1, P3 ;  /* 0x0000001511c37211 */ /* 0x080fe200018f0eff */
[----:B------:R-:W-:Y:S01]  /*1ff0*/  IMAD R211, R133, 0x1e, RZ ;  /* 0x0000001e85d37824 */ /* 0x000fe200078e02ff */
[-C--:B------:R-:W-:Y:S01]  /*2000*/  LEA.HI.X.SX32 R197, R13, R21.reuse, 0x1, P0 ;  /* 0x000000150dc57211 */ /* 0x080fe200000f0eff */
[C---:B------:R-:W-:Y:S01]  /*2010*/  IMAD.SHL.U32 R47, R133.reuse, 0x8, RZ ;  /* 0x00000008852f7824 */ /* 0x040fe200078e00ff */
[-C--:B------:R-:W-:Y:S01]  /*2020*/  LEA.HI.X.SX32 R193, R14, R21.reuse, 0x1, P1 ;  /* 0x000000150ec17211 */ /* 0x080fe200008f0eff */
[----:B------:R-:W-:Y:S01]  /*2030*/  IMAD R125, R133, 0xf, RZ ;  /* 0x0000000f857d7824 */ /* 0x000fe200078e02ff */
[----:B------:R-:W-:Y:S01]  /*2040*/  LEA.HI.X.SX32 R191, R15, R21, 0x1, P2 ;  /* 0x000000150fbf7211 */ /* 0x000fe200010f0eff */
[----:B------:R-:W-:Y:S01]  /*2050*/  IMAD.MOV.U32 R158, RZ, RZ, 0x3f800000 ;  /* 0x3f800000ff9e7424 */ /* 0x000fe200078e00ff */
[-C--:B------:R-:W-:Y:S01]  /*2060*/  LEA R186, P4, R18, R181.reuse, 0x1 ;  /* 0x000000b512ba7211 */ /* 0x080fe200078808ff */
[----:B------:R-:W-:Y:S01]  /*2070*/  IMAD.MOV.U32 R177, RZ, RZ, -0x800000 ;  /* 0xff800000ffb17424 */ /* 0x000fe200078e00ff */
        /* <DEDUP_REMOVED lines=8> */
[----:B------:R-:W-:Y:S01]  /*2100*/  LEA R180, P3, R12, R181, 0x1 ;  /* 0x000000b50cb47211 */ /* 0x000fe200078608ff */
[----:B------:R-:W-:Y:S01]  /*2110*/  IMAD.MOV.U32 R170, RZ, RZ, -0x800000 ;  /* 0xff800000ffaa7424 */ /* 0x000fe200078e00ff */
[-C--:B------:R-:W-:Y:S01]  /*2120*/  LEA.HI.X.SX32 R187, R18, R21.reuse, 0x1, P4 ;  /* 0x0000001512bb7211 */ /* 0x080fe200020f0eff */
[----:B------:R-:W-:Y:S01]  /*2130*/  IMAD.MOV.U32 R156, RZ, RZ, 0x3f800000 ;  /* 0x3f800000ff9c7424 */ /* 0x000fe200078e00ff */
[-C--:B------:R-:W-:Y:S01]  /*2140*/  LEA.HI.X.SX32 R179, R19, R21.reuse, 0x1, P5 ;  /* 0x0000001513b37211 */ /* 0x080fe200028f0eff */
[----:B------:R-:W-:Y:S01]  /*2150*/  IMAD.MOV.U32 R19, RZ, RZ, RZ ;  /* 0x000000ffff137224 */ /* 0x000fe200078e00ff */
[-C--:B------:R-:W-:Y:S01]  /*2160*/  LEA.HI.X.SX32 R189, R16, R21.reuse, 0x1, P0 ;  /* 0x0000001510bd7211 */ /* 0x080fe200000f0eff */
[----:B------:R-:W-:Y:S01]  /*2170*/  IMAD.MOV.U32 R155, RZ, RZ, 0x3f800000 ;  /* 0x3f800000ff9b7424 */ /* 0x000fe200078e00ff */
[-C--:B------:R-:W-:Y:S01]  /*2180*/  LEA.HI.X.SX32 R185, R10, R21.reuse, 0x1, P1 ;  /* 0x000000150ab97211 */ /* 0x080fe200008f0eff */
[----:B------:R-:W-:Y:S01]  /*2190*/  IMAD.MOV.U32 R153, RZ, RZ, 0x3f800000 ;  /* 0x3f800000ff997424 */ /* 0x000fe200078e00ff */
[-C--:B------:R-:W-:Y:S01]  /*21a0*/  LEA.HI.X.SX32 R183, R11, R21.reuse, 0x1, P2 ;  /* 0x000000150bb77211 */ /* 0x080fe200010f0eff */
[----:B------:R-:W-:Y:S01]  /*21b0*/  IMAD.SHL.U32 R11, R168, 0x2, RZ ;  /* 0x00000002a80b7824 */ /* 0x000fe200078e00ff */
[----:B------:R-:W-:Y:S01]  /*21c0*/  LEA.HI.X.SX32 R181, R12, R21, 0x1, P3 ;  /* 0x000000150cb57211 */ /* 0x000fe200018f0eff */
[----:B------:R-:W-:Y:S01]  /*21d0*/  IMAD.MOV.U32 R152, RZ, RZ, 0x3f800000 ;  /* 0x3f800000ff987424 */ /* 0x000fe200078e00ff */
[----:B------:R-:W-:Y:S01]  /*21e0*/  SHF.R.U32.HI R21, RZ, 0x3, R0 ;  /* 0x00000003ff157819 */ /* 0x000fe20000011600 */
[----:B------:R-:W-:Y:S01]  /*21f0*/  CS2R R48, SRZ ;  /* 0x0000000000307805 */ /* 0x000fe2000001ff00 */
[-C--:B------:R-:W-:Y:S01]  /*2200*/  IADD3 R222, P4, R223, R240.reuse, RZ ;  /* 0x000000f0dfde7210 */ /* 0x080fe20007f9e0ff */
[----:B------:R-:W-:Y:S01]  /*2210*/  CS2R R50, SRZ ;  /* 0x0000000000327805 */ /* 0x000fe2000001ff00 */
[-C--:B------:R-:W-:Y:S01]  /*2220*/  IADD3 R220, P5, R221, R240.reuse, RZ ;  /* 0x000000f0dddc7210 */ /* 0x080fe20007fbe0ff */
[----:B------:R-:W-:Y:S01]  /*2230*/  CS2R R52, SRZ ;  /* 0x0000000000347805 */ /* 0x000fe2000001ff00 */
[-C--:B------:R-:W-:Y:S01]  /*2240*/  IADD3 R230, P3, R59, R240.reuse, RZ ;  /* 0x000000f03be67210 */ /* 0x080fe20007f7e0ff */
[----:B------:R-:W-:Y:S01]  /*2250*/  CS2R R54, SRZ ;  /* 0x0000000000367805 */ /* 0x000fe2000001ff00 */
[----:B------:R-:W-:Y:S01]  /*2260*/  LOP3.LUT R22, R21, 0x4, RZ, 0xc0, !PT ;  /* 0x0000000415167812 */ /* 0x000fe200078ec0ff */
[----:B------:R-:W-:Y:S01]  /*2270*/  IMAD.SHL.U32 R21, R133, 0x2, RZ ;  /* 0x0000000285157824 */ /* 0x000fe200078e00ff */
[-C--:B------:R-:W-:Y:S01]  /*2280*/  IADD3 R218, P2, R219, R240.reuse, RZ ;  /* 0x000000f0dbda7210 */ /* 0x080fe20007f5e0ff */
[----:B------:R-:W-:Y:S01]  /*2290*/  CS2R R68, SRZ ;  /* 0x0000000000447805 */ /* 0x000fe2000001ff00 */
[-C--:B------:R-:W-:Y:S01]  /*22a0*/  LEA.HI.X.SX32 R223, R57, R241.reuse, 0x1, P4 ;  /* 0x000000f139df7211 */ /* 0x080fe200020f0eff */
[----:B------:R-:W-:Y:S01]  /*22b0*/  CS2R R70, SRZ ;  /* 0x0000000000467805 */ /* 0x000fe2000001ff00 */
[-C--:B------:R-:W-:Y:S01]  /*22c0*/  LEA.HI.X.SX32 R231, R41, R241.reuse, 0x1, P3 ;  /* 0x000000f129e77211 */ /* 0x080fe200018f0eff */
[----:B------:R-:W-:Y:S01]  /*22d0*/  CS2R R72, SRZ ;  /* 0x0000000000487805 */ /* 0x000fe2000001ff00 */
[-C--:B------:R-:W-:Y:S01]  /*22e0*/  LEA.HI.X.SX32 R221, R59, R241.reuse, 0x1, P5 ;  /* 0x000000f13bdd7211 */ /* 0x080fe200028f0eff */
[----:B------:R-:W-:Y:S01]  /*22f0*/  CS2R R74, SRZ ;  /* 0x00000000004a7805 */ /* 0x000fe2000001ff00 */
[----:B------:R-:W-:Y:S01]  /*2300*/  LEA.HI R38, R168, 0x8, RZ, 0x1e ;  /* 0x00000008a8267811 */ /* 0x000fe200078ff0ff */
[----:B------:R-:W-:Y:S01]  /*2310*/  CS2R R108, SRZ ;  /* 0x00000000006c7805 */ /* 0x000fe2000001ff00 */
[-C--:B------:R-:W-:Y:S01]  /*2320*/  IADD3 R216, P4, R217, R240.reuse, RZ ;  /* 0x000000f0d9d87210 */ /* 0x080fe20007f9e0ff */
[----:B------:R-:W-:Y:S01]  /*2330*/  CS2R R110, SRZ ;  /* 0x00000000006e7805 */ /* 0x000fe2000001ff00 */
[-C--:B------:R-:W-:Y:S01]  /*2340*/  IADD3 R234, P3, R43, R240.reuse, RZ ;  /* 0x000000f02bea7210 */ /* 0x080fe20007f7e0ff */
[----:B------:R-:W-:Y:S01]  /*2350*/  IMAD.SHL.U32 R31, R38, 0x8, RZ ;  /* 0x00000008261f7824 */ /* 0x000fe200078e00ff */
[-C--:B------:R-:W-:Y:S01]  /*2360*/  IADD3 R228, P5, R119, R240.reuse, RZ ;  /* 0x000000f077e47210 */ /* 0x080fe20007fbe0ff */
[----:B------:R-:W-:Y:S01]  /*2370*/  CS2R R104, SRZ ;  /* 0x0000000000687805 */ /* 0x000fe2000001ff00 */
[C---:B------:R-:W-:Y:S01]  /*2380*/  LEA.HI R144, R168.reuse, 0x20, RZ, 0x1e ;  /* 0x00000020a8907811 */ /* 0x040fe200078ff0ff */
[----:B------:R-:W-:Y:S01]  /*2390*/  CS2R R106, SRZ ;  /* 0x00000000006a7805 */ /* 0x000fe2000001ff00 */
[C---:B------:R-:W-:Y:S01]  /*23a0*/  LEA.HI R140, R168.reuse, 0x10, RZ, 0x1e ;  /* 0x00000010a88c7811 */ /* 0x040fe200078ff0ff */
[----:B------:R-:W-:Y:S01]  /*23b0*/  CS2R R112, SRZ ;  /* 0x0000000000707805 */ /* 0x000fe2000001ff00 */
[----:B------:R-:W-:Y:S01]  /*23c0*/  LEA.HI R150, R168, 0x38, RZ, 0x1e ;  /* 0x00000038a8967811 */ /* 0x000fe200078ff0ff */
[----:B------:R-:W-:Y:S01]  /*23d0*/  IMAD.SHL.U32 R37, R144, 0x8, RZ ;  /* 0x0000000890257824 */ /* 0x000fe200078e00ff */
[----:B------:R-:W-:Y:S01]  /*23e0*/  LEA.HI R142, R168, 0x18, RZ, 0x1e ;  /* 0x00000018a88e7811 */ /* 0x000fe200078ff0ff */
[----:B------:R-:W-:Y:S01]  /*23f0*/  IMAD.IADD R143, R27, 0x1, R144 ;  /* 0x000000011b8f7824 */ /* 0x000fe200078e0290 */
[-C--:B------:R-:W-:Y:S01]  /*2400*/  LEA.HI.X.SX32 R219, R117, R241.reuse, 0x1, P2 ;  /* 0x000000f175db7211 */ /* 0x080fe200010f0eff */
[----:B------:R-:W-:Y:S01]  /*2410*/  IMAD.SHL.U32 R131, R150, 0x8, RZ ;  /* 0x0000000896837824 */ /* 0x000fe200078e00ff */
[----:B------:R-:W-:Y:S01]  /*2420*/  LEA.HI R148, R168, 0x30, RZ, 0x1e ;  /* 0x00000030a8947811 */ /* 0x000fe200078ff0ff */
[----:B------:R-:W-:Y:S01]  /*2430*/  IMAD.SHL.U32 R35, R142, 0x8, RZ ;  /* 0x000000088e237824 */ /* 0x000fe200078e00ff */
[----:B------:R-:W-:Y:S01]  /*2440*/  LEA.HI R146, R168, 0x28, RZ, 0x1e ;  /* 0x00000028a8927811 */ /* 0x000fe200078ff0ff */
[----:B------:R-:W-:Y:S01]  /*2450*/  IMAD.IADD R149, R27, 0x1, R150 ;  /* 0x000000011b957824 */ /* 0x000fe200078e0296 */
[-C--:B------:R-:W-:Y:S01]  /*2460*/  IADD3 R214, P2, R215, R240.reuse, RZ ;  /* 0x000000f0d7d67210 */ /* 0x080fe20007f5e0ff */
[----:B------:R-:W-:Y:S01]  /*2470*/  IMAD.SHL.U32 R129, R148, 0x8, RZ ;  /* 0x0000000894817824 */ /* 0x000fe200078e00ff */
[-C--:B------:R-:W-:Y:S01]  /*2480*/  LEA.HI.X.SX32 R235, R23, R241.reuse, 0x1, P3 ;  /* 0x000000f117eb7211 */ /* 0x080fe200018f0eff */
[C---:B------:R-:W-:Y:S01]  /*2490*/  IMAD.IADD R32, R22.reuse, 0x1, R35 ;  /* 0x0000000116207824 */ /* 0x040fe200078e0223 */
[-C--:B------:R-:W-:Y:S01]  /*24a0*/  LEA.HI.X.SX32 R229, R43, R241.reuse, 0x1, P5 ;  /* 0x000000f12be57211 */ /* 0x080fe200028f0eff */
[----:B------:R-:W-:Y:S01]  /*24b0*/  IMAD.IADD R147, R27, 0x1, R148 ;  /* 0x000000011b937824 */ /* 0x000fe200078e0294 */
[-C--:B------:R-:W-:Y:S01]  /*24c0*/  LEA.HI.X.SX32 R217, R119, R241.reuse, 0x1, P4 ;  /* 0x000000f177d97211 */ /* 0x080fe200020f0eff */
[----:B------:R-:W-:Y:S01]  /*24d0*/  IMAD.IADD R141, R27, 0x1, R142 ;  /* 0x000000011b8d7824 */ /* 0x000fe200078e028e */
[-C--:B------:R-:W-:Y:S01]  /*24e0*/  IADD3 R212, P3, R213, R240.reuse, RZ ;  /* 0x000000f0d5d47210 */ /* 0x080fe20007f7e0ff */
[----:B------:R-:W-:Y:S01]  /*24f0*/  IMAD.IADD R35, R22, 0x1, R129 ;  /* 0x0000000116237824 */ /* 0x000fe200078e0281 */
[-C--:B------:R-:W-:Y:S01]  /*2500*/  IADD3 R226, P5, R123, R240.reuse, RZ ;  /* 0x000000f07be27210 */ /* 0x080fe20007fbe0ff */
[----:B------:R-:W-:Y:S01]  /*2510*/  CS2R R114, SRZ ;  /* 0x0000000000727805 */ /* 0x000fe2000001ff00 */
[-C--:B------:R-:W-:Y:S01]  /*2520*/  IADD3 R238, P4, R21, R240.reuse, RZ ;  /* 0x000000f015ee7210 */ /* 0x080fe20007f9e0ff */
[----:B------:R-:W-:Y:S01]  /*2530*/  CS2R R76, SRZ ;  /* 0x00000000004c7805 */ /* 0x000fe2000001ff00 */
[----:B------:R-:W-:Y:S01]  /*2540*/  SHF.L.U32 R33, R140, 0x3, RZ ;  /* 0x000000038c217819 */ /* 0x000fe200000006ff */
[----:B------:R-:W-:Y:S01]  /*2550*/  CS2R R78, SRZ ;  /* 0x00000000004e7805 */ /* 0x000fe2000001ff00 */
[----:B------:R-:W-:Y:S01]  /*2560*/  SHF.L.U32 R127, R146, 0x3, RZ ;  /* 0x00000003927f7819 */ /* 0x000fe200000006ff */
[----:B------:R-:W-:Y:S01]  /*2570*/  CS2R R80, SRZ ;  /* 0x0000000000507805 */ /* 0x000fe2000001ff00 */
[-C--:B------:R-:W-:Y:S01]  /*2580*/  LEA.HI.X.SX32 R215, R121, R241.reuse, 0x1, P2 ;  /* 0x000000f179d77211 */ /* 0x080fe200010f0eff */
[----:B------:R-:W-:Y:S01]  /*2590*/  CS2R R82, SRZ ;  /* 0x0000000000527805 */ /* 0x000fe2000001ff00 */
[-C--:B------:R-:W-:Y:S01]  /*25a0*/  LEA R236, P2, R133, R240.reuse, 0x2 ;  /* 0x000000f085ec7211 */ /* 0x080fe200078410ff */
[----:B------:R-:W-:Y:S01]  /*25b0*/  IMAD.IADD R34, R22, 0x1, R127 ;  /* 0x0000000116227824 */ /* 0x000fe200078e027f */
[-C--:B------:R-:W-:Y:S01]  /*25c0*/  LEA.HI.X.SX32 R227, R45, R241.reuse, 0x1, P5 ;  /* 0x000000f12de37211 */ /* 0x080fe200028f0eff */
[----:B------:R-:W-:Y:S01]  /*25d0*/  CS2R R100, SRZ ;  /* 0x0000000000647805 */ /* 0x000fe2000001ff00 */
[-C--:B------:R-:W-:Y:S01]  /*25e0*/  LEA.HI.X.SX32 R213, R123, R241.reuse, 0x1, P3 ;  /* 0x000000f17bd57211 */ /* 0x080fe200018f0eff */
[----:B------:R-:W-:Y:S01]  /*25f0*/  CS2R R102, SRZ ;  /* 0x0000000000667805 */ /* 0x000fe2000001ff00 */
[C---:B------:R-:W-:Y:S01]  /*2600*/  LEA.HI.X.SX32 R239, R133.reuse, R241, 0x1, P4 ;  /* 0x000000f185ef7211 */ /* 0x040fe200020f0eff */
[----:B------:R-:W-:Y:S01]  /*2610*/  CS2R R84, SRZ ;  /* 0x0000000000547805 */ /* 0x000fe2000001ff00 */
[----:B------:R-:W-:Y:S01]  /*2620*/  ISETP.NE.U32.AND P0, PT, R166, RZ, PT ;  /* 0x000000ffa600720c */ /* 0x000fe20003f05070 */
[----:B------:R-:W-:Y:S01]  /*2630*/  CS2R R86, SRZ ;  /* 0x0000000000567805 */ /* 0x000fe2000001ff00 */
[----:B------:R-:W-:Y:S01]  /*2640*/  LOP3.LUT P1, RZ, R0, 0x1, RZ, 0xc0, !PT ;  /* 0x0000000100ff7812 */ /* 0x000fe2000782c0ff */
[----:B------:R-:W-:Y:S01]  /*2650*/  CS2R R88, SRZ ;  /* 0x0000000000587805 */ /* 0x000fe2000001ff00 */
[----:B------:R-:W-:Y:S01]  /*2660*/  SHF.L.U32 R28, R166, 0x1, RZ ;  /* 0x00000001a61c7819 */ /* 0x000fe200000006ff */
[----:B------:R-:W-:Y:S01]  /*2670*/  CS2R R90, SRZ ;  /* 0x00000000005a7805 */ /* 0x000fe2000001ff00 */
[C---:B------:R-:W-:Y:S01]  /*2680*/  SHF.L.U32 R25, R133.reuse, 0x2, RZ ;  /* 0x0000000285197819 */ /* 0x040fe200000006ff */
[----:B------:R-:W-:Y:S01]  /*2690*/  CS2R R92, SRZ ;  /* 0x00000000005c7805 */ /* 0x000fe2000001ff00 */
[C---:B------:R-:W-:Y:S01]  /*26a0*/  IADD3 R30, R22.reuse, R31, RZ ;  /* 0x0000001f161e7210 */ /* 0x040fe20007ffe0ff */
[C---:B------:R-:W-:Y:S01]  /*26b0*/  IMAD.IADD R31, R22.reuse, 0x1, R33 ;  /* 0x00000001161f7824 */ /* 0x040fe200078e0221 */
[CC--:B------:R-:W-:Y:S01]  /*26c0*/  LEA R232, P5, R133.reuse, R240.reuse, 0x3 ;  /* 0x000000f085e87211 */ /* 0x0c0fe200078a18ff */
[----:B------:R-:W-:Y:S01]  /*26d0*/  CS2R R94, SRZ ;  /* 0x00000000005e7805 */ /* 0x000fe2000001ff00 */
[-C--:B------:R-:W-:Y:S01]  /*26e0*/  LEA R224, P3, R133, R240.reuse, 0x4 ;  /* 0x000000f085e07211 */ /* 0x080fe200078620ff */
[----:B------:R-:W-:Y:S01]  /*26f0*/  CS2R R96, SRZ ;  /* 0x0000000000607805 */ /* 0x000fe2000001ff00 */
[----:B------:R-:W-:Y:S01]  /*2700*/  IADD3 R210, P4, R211, R240, RZ ;  /* 0x000000f0d3d27210 */ /* 0x000fe20007f9e0ff */
[----:B------:R-:W-:Y:S01]  /*2710*/  CS2R R98, SRZ ;  /* 0x0000000000627805 */ /* 0x000fe2000001ff00 */
[----:B------:R-:W-:Y:S01]  /*2720*/  IADD3 R33, R22, R37, RZ ;  /* 0x0000002516217210 */ /* 0x000fe20007ffe0ff */
[----:B------:R-:W-:Y:S01]  /*2730*/  IMAD.IADD R37, R11, 0x1, R22 ;  /* 0x000000010b257824 */ /* 0x000fe200078e0216 */
[----:B------:R-:W-:Y:S01]  /*2740*/  LEA.HI R10, R168, R27, RZ, 0x1e ;  /* 0x0000001ba80a7211 */ /* 0x000fe200078ff0ff */
[----:B------:R-:W-:Y:S01]  /*2750*/  UMOV UR4, URZ ;  /* 0x0000003f00047c82 */ /* 0x000fe20008000000 */
[C---:B------:R-:W-:Y:S01]  /*2760*/  IADD3 R145, R27.reuse, R146, RZ ;  /* 0x000000921b917210 */ /* 0x040fe20007ffe0ff */
[----:B------:R-:W-:Y:S01]  /*2770*/  UMOV UR5, URZ ;  /* 0x0000003f00057c82 */ /* 0x000fe20008000000 */
[C---:B------:R-:W-:Y:S01]  /*2780*/  IADD3 R39, R27.reuse, R140, RZ ;  /* 0x0000008c1b277210 */ /* 0x040fe20007ffe0ff */
[----:B------:R-:W-:Y:S01]  /*2790*/  IMAD.IADD R27, R27, 0x1, R38 ;  /* 0x000000011b1b7824 */ /* 0x000fe200078e0226 */
[----:B------:R-:W-:-:S02]  /*27a0*/  IADD3 R36, R22, R131, RZ ;  /* 0x0000008316247210 */ /* 0x000fc40007ffe0ff */
[----:B------:R-:W-:Y:S02]  /*27b0*/  LEA.HI.X.SX32 R237, R21, R241, 0x1, P2 ;  /* 0x000000f115ed7211 */ /* 0x000fe400010f0eff */
[----:B------:R-:W-:Y:S02]  /*27c0*/  ISETP.GE.U32.AND P6, PT, R169, 0x80, PT ;  /* 0x00000080a900780c */ /* 0x000fe40003fc6070 */
[C---:B------:R-:W-:Y:S02]  /*27d0*/  LOP3.LUT R12, R164.reuse, 0x10, RZ, 0x3c, !PT ;  /* 0x00000010a40c7812 */ /* 0x040fe400078e3cff */
[C---:B------:R-:W-:Y:S02]  /*27e0*/  LOP3.LUT R13, R164.reuse, 0x20, RZ, 0x3c, !PT ;  /* 0x00000020a40d7812 */ /* 0x040fe400078e3cff */
[C---:B------:R-:W-:Y:S02]  /*27f0*/  LOP3.LUT R14, R164.reuse, 0x30, RZ, 0x3c, !PT ;  /* 0x00000030a40e7812 */ /* 0x040fe400078e3cff */
[----:B------:R-:W-:-:S02]  /*2800*/  LOP3.LUT R15, R164, 0x40, RZ, 0x3c, !PT ;  /* 0x00000040a40f7812 */ /* 0x000fc400078e3cff */
[C---:B------:R-:W-:Y:S02]  /*2810*/  LOP3.LUT R16, R164.reuse, 0x50, RZ, 0x3c, !PT ;  /* 0x00000050a4107812 */ /* 0x040fe400078e3cff */
[C---:B------:R-:W-:Y:S02]  /*2820*/  LOP3.LUT R17, R164.reuse, 0x60, RZ, 0x3c, !PT ;  /* 0x00000060a4117812 */ /* 0x040fe400078e3cff */
[----:B------:R-:W-:Y:S02]  /*2830*/  LOP3.LUT R18, R164, 0x70, RZ, 0x3c, !PT ;  /* 0x00000070a4127812 */ /* 0x000fe400078e3cff */
[----:B------:R-:W-:Y:S02]  /*2840*/  MOV R20, RZ ;  /* 0x000000ff00147202 */ /* 0x000fe40000000f00 */
[----:B------:R-:W-:Y:S02]  /*2850*/  MOV R175, 0xff800000 ;  /* 0xff80000000af7802 */ /* 0x000fe40000000f00 */
[----:B------:R-:W-:-:S02]  /*2860*/  MOV R172, 0xff800000 ;  /* 0xff80000000ac7802 */ /* 0x000fc40000000f00 */
[----:B------:R-:W-:Y:S02]  /*2870*/  MOV R157, 0x3f800000 ;  /* 0x3f800000009d7802 */ /* 0x000fe40000000f00 */
[----:B------:R-:W-:Y:S02]  /*2880*/  MOV R154, 0x3f800000 ;  /* 0x3f800000009a7802 */ /* 0x000fe40000000f00 */
[----:B------:R-:W-:Y:S02]  /*2890*/  MOV R151, 0x3f800000 ;  /* 0x3f80000000977802 */ /* 0x000fe40000000f00 */
[C---:B------:R-:W-:Y:S02]  /*28a0*/  ISETP.LT.U32.AND P0, PT, R169.reuse, 0x40, !P0 ;  /* 0x00000040a900780c */ /* 0x040fe40004701070 */
[----:B------:R-:W-:Y:S02]  /*28b0*/  ISETP.LT.U32.AND P1, PT, R169, 0x80, !P1 ;  /* 0x00000080a900780c */ /* 0x000fe40004f21070 */
[----:B------:R-:W-:-:S02]  /*28c0*/  LEA.HI R28, R165, R28, RZ, 0x1e ;  /* 0x0000001ca51c7211 */ /* 0x000fc400078ff0ff */
[----:B------:R-:W-:Y:S02]  /*28d0*/  LOP3.LUT R29, R29, 0x10, R0, 0x78, !PT ;  /* 0x000000101d1d7812 */ /* 0x000fe400078e7800 */
[-C--:B------:R-:W-:Y:S02]  /*28e0*/  LEA.HI.X.SX32 R233, R25, R241.reuse, 0x1, P5 ;  /* 0x000000f119e97211 */ /* 0x080fe400028f0eff */
[-C--:B------:R-:W-:Y:S02]  /*28f0*/  LEA.HI.X.SX32 R225, R47, R241.reuse, 0x1, P3 ;  /* 0x000000f12fe17211 */ /* 0x080fe400018f0eff */
[----:B------:R-:W-:Y:S02]  /*2900*/  LEA.HI.X.SX32 R211, R125, R241, 0x1, P4 ;  /* 0x000000f17dd37211 */ /* 0x000fe400020f0eff */
[C---:B------:R-:W-:Y:S02]  /*2910*/  LOP3.LUT R21, R7.reuse, 0x20, RZ, 0x3c, !PT ;  /* 0x0000002007157812 */ /* 0x040fe400078e3cff */
[----:B------:R-:W-:-:S02]  /*2920*/  LOP3.LUT R22, R7, 0x40, RZ, 0x3c, !PT ;  /* 0x0000004007167812 */ /* 0x000fc400078e3cff */
[----:B------:R-:W-:Y:S02]  /*2930*/  LOP3.LUT R23, R7, 0x60, RZ, 0x3c, !PT ;  /* 0x0000006007177812 */ /* 0x000fe400078e3cff */
[----:B------:R-:W-:Y:S02]  /*2940*/  LOP3.LUT R24, R6, 0x40, RZ, 0x3c, !PT ;  /* 0x0000004006187812 */ /* 0x000fe400078e3cff */
.L_x_1:
[----:B------:R-:W-:-:S04]  /*2950*/  IMAD.WIDE R40, R20, 0x2, R240 ;  /* 0x0000000214287825 */ /* 0x000fc800078e02f0 */
[C---:B------:R-:W-:Y:S01]  /*2960*/  IMAD.WIDE R118, R20.reuse, 0x2, R234 ;  /* 0x0000000214767825 */ /* 0x040fe200078e02ea */
[----:B------:R0:W2:Y:S03]  /*2970*/  LDG.E.U16 R125, [R40.64] ;  /* 0x00000006287d7981 */ /* 0x0000a6000c1e1500 */
[C---:B------:R-:W-:Y:S01]  /*2980*/  IMAD.WIDE R122, R20.reuse, 0x2, R238 ;  /* 0x00000002147a7825 */ /* 0x040fe200078e02ee */
[----:B------:R1:W3:Y:S03]  /*2990*/  LDG.E.U16 R129, [R118.64] ;  /* 0x0000000676817981 */ /* 0x0002e6000c1e1500 */
[C---:B------:R-:W-:Y:S01]  /*29a0*/  IMAD.WIDE R116, R20.reuse, 0x2, R232 ;  /* 0x0000000214747825 */ /* 0x040fe200078e02e8 */
[----:B------:R4:W5:Y:S03]  /*29b0*/  LDG.E.U16 R127, [R122.64] ;  /* 0x000000067a7f7981 */ /* 0x000966000c1e1500 */
[C---:B------:R-:W-:Y:S01]  /*29c0*/  IMAD.WIDE R56, R20.reuse, 0x2, R224 ;  /* 0x0000000214387825 */ /* 0x040fe200078e02e0 */
[----:B------:R0:W3:Y:S03]  /*29d0*/  LDG.E.U16 R126, [R116.64] ;  /* 0x00000006747e7981 */ /* 0x0000e6000c1e1500 */
[----:B------:R-:W-:-:S02]  /*29e0*/  IMAD.WIDE R120, R20, 0x2, R236 ;  /* 0x0000000214787825 */ /* 0x000fc400078e02ec */
[----:B------:R-:W3:Y:S02]  /*29f0*/  LDG.E.U16 R57, [R56.64] ;  /* 0x0000000638397981 */ /* 0x000ee4000c1e1500 */
[C---:B------:R-:W-:Y:S02]  /*2a00*/  IMAD.WIDE R46, R20.reuse, 0x2, R222 ;  /* 0x00000002142e7825 */ /* 0x040fe400078e02de */
[----:B------:R0:W5:Y:S02]  /*2a10*/  LDG.E.U16 R124, [R120.64] ;  /* 0x00000006787c7981 */ /* 0x000164000c1e1500 */
[C---:B------:R-:W-:Y:S02]  /*2a20*/  IMAD.WIDE R58, R20.reuse, 0x2, R230 ;  /* 0x00000002143a7825 */ /* 0x040fe400078e02e6 */
[----:B------:R-:W5:Y:S02]  /*2a30*/  LDG.E.U16 R47, [R46.64] ;  /* 0x000000062e2f7981 */ /* 0x000f64000c1e1500 */
[----:B------:R-:W-:-:S02]  /*2a40*/  IMAD.WIDE R44, R20, 0x2, R220 ;  /* 0x00000002142c7825 */ /* 0x000fc400078e02dc */
[----:B------:R1:W5:Y:S02]  /*2a50*/  LDG.E.U16 R131, [R58.64] ;  /* 0x000000063a837981 */ /* 0x000364000c1e1500 */
[C---:B------:R-:W-:Y:S02]  /*2a60*/  IMAD.WIDE R42, R20.reuse, 0x2, R218 ;  /* 0x00000002142a7825 */ /* 0x040fe400078e02da */
[----:B------:R-:W5:Y:S02]  /*2a70*/  LDG.E.U16 R44, [R44.64] ;  /* 0x000000062c2c7981 */ /* 0x000f64000c1e1500 */
[C---:B0-----:R-:W-:Y:S02]  /*2a80*/  IMAD.WIDE R40, R20.reuse, 0x2, R216 ;  /* 0x0000000214287825 */ /* 0x041fe400078e02d8 */
[----:B------:R-:W5:Y:S02]  /*2a90*/  LDG.E.U16 R43, [R42.64] ;  /* 0x000000062a2b7981 */ /* 0x000f64000c1e1500 */
[----:B-1----:R-:W-:-:S02]  /*2aa0*/  IMAD.WIDE R118, R20, 0x2, R214 ;  /* 0x0000000214767825 */ /* 0x002fc400078e02d6 */
[----:B------:R-:W5:Y:S02]  /*2ab0*/  LDG.E.U16 R128, [R40.64] ;  /* 0x0000000628807981 */ /* 0x000f64000c1e1500 */
[C---:B----4-:R-:W-:Y:S02]  /*2ac0*/  IMAD.WIDE R122, R20.reuse, 0x2, R228 ;  /* 0x00000002147a7825 */ /* 0x050fe400078e02e4 */
[----:B------:R-:W4:Y:S02]  /*2ad0*/  LDG.E.U16 R119, [R118.64] ;  /* 0x0000000676777981 */ /* 0x000f24000c1e1500 */
[C---:B------:R-:W-:Y:S02]  /*2ae0*/  IMAD.WIDE R116, R20.reuse, 0x2, R212 ;  /* 0x0000000214747825 */ /* 0x040fe400078e02d4 */
[----:B------:R-:W4:Y:S02]  /*2af0*/  LDG.E.U16 R122, [R122.64] ;  /* 0x000000067a7a7981 */ /* 0x000f24000c1e1500 */
[----:B------:R-:W-:-:S02]  /*2b00*/  IMAD.WIDE R120, R20, 0x2, R226 ;  /* 0x0000000214787825 */ /* 0x000fc400078e02e2 */
[----:B------:R-:W4:Y:S02]  /*2b10*/  LDG.E.U16 R116, [R116.64] ;  /* 0x0000000674747981 */ /* 0x000f24000c1e1500 */
[----:B------:R-:W-:Y:S02]  /*2b20*/  IMAD.WIDE R58, R20, 0x2, R210 ;  /* 0x00000002143a7825 */ /* 0x000fe400078e02d2 */
[----:B------:R-:W4:Y:S04]  /*2b30*/  LDG.E.U16 R121, [R120.64] ;  /* 0x0000000678797981 */ /* 0x000f28000c1e1500 */
[----:B------:R-:W4:Y:S04]  /*2b40*/  LDG.E.U16 R243, [R58.64] ;  /* 0x000000063af37981 */ /* 0x000f28000c1e1500 */
[----:B------:R-:W-:Y:S06]  /*2b50*/  BAR.SYNC.DEFER_BLOCKING 0x0 ;  /* 0x0000000000007b1d */ /* 0x000fec0000010000 */
[----:B--2---:R-:W-:Y:S04]  /*2b60*/  STS.U16 [R164+0x8000], R125 ;  /* 0x0080007da4007388 */ /* 0x004fe80000000400 */
[----:B---3--:R-:W-:Y:S04]  /*2b70*/  STS.U16 [R164+0x9000], R57 ;  /* 0x00900039a4007388 */ /* 0x008fe80000000400 */
[----:B-----5:R-:W-:Y:S04]  /*2b80*/  STS.U16 [R12+0x8200], R127 ;  /* 0x0082007f0c007388 */ /* 0x020fe80000000400 */
        /* <DEDUP_REMOVED lines=8> */
[----:B----4-:R-:W-:Y:S04]  /*2c10*/  STS.U16 [R16+0x9a00], R119 ;  /* 0x009a007710007388 */ /* 0x010fe80000000400 */
[----:B------:R-:W-:Y:S04]  /*2c20*/  STS.U16 [R17+0x8c00], R122 ;  /* 0x008c007a11007388 */ /* 0x000fe80000000400 */
[----:B------:R-:W-:Y:S04]  /*2c30*/  STS.U16 [R17+0x9c00], R116 ;  /* 0x009c007411007388 */ /* 0x000fe80000000400 */
[----:B------:R-:W-:Y:S04]  /*2c40*/  STS.U16 [R18+0x8e00], R121 ;  /* 0x008e007912007388 */ /* 0x000fe80000000400 */
[----:B------:R-:W-:Y:S04]  /*2c50*/  STS.U16 [R18+0x9e00], R243 ;  /* 0x009e00f312007388 */ /* 0x000fe80000000400 */
[----:B------:R-:W-:Y:S06]  /*2c60*/  BAR.SYNC.DEFER_BLOCKING 0x0 ;  /* 0x0000000000007b1d */ /* 0x000fec0000010000 */
[----:B------:R-:W-:Y:S04]  /*2c70*/  LDSM.16.MT88.4 R132, [R7] ;  /* 0x000000000784783b */ /* 0x000fe80000004200 */
[----:B------:R-:W0:Y:S04]  /*2c80*/  LDSM.16.M88.4 R40, [R6+0x8000] ;  /* 0x008000000628783b */ /* 0x000e280000000200 */
[----:B------:R-:W1:Y:S04]  /*2c90*/  LDSM.16.MT88.4 R56, [R21] ;  /* 0x000000001538783b */ /* 0x000e680000004200 */
[----:B------:R-:W2:Y:S04]  /*2ca0*/  LDSM.16.MT88.4 R44, [R22] ;  /* 0x00000000162c783b */ /* 0x000ea80000004200 */
[----:B------:R-:W3:Y:S04]  /*2cb0*/  LDSM.16.MT88.4 R136, [R23] ;  /* 0x000000001788783b */ /* 0x000ee80000004200 */
[----:B------:R-:W4:Y:S04]  /*2cc0*/  LDSM.16.MT88.4 R128, [R7+0x800] ;  /* 0x000800000780783b */ /* 0x000f280000004200 */
[----:B------:R-:W5:Y:S04]  /*2cd0*/  LDSM.16.MT88.4 R124, [R21+0x800] ;  /* 0x00080000157c783b */ /* 0x000f680000004200 */
[----:B------:R-:W3:Y:S04]  /*2ce0*/  LDSM.16.MT88.4 R120, [R22+0x800] ;  /* 0x000800001678783b */ /* 0x000ee80000004200 */
[----:B------:R-:W4:Y:S01]  /*2cf0*/  LDSM.16.MT88.4 R116, [R23+0x800] ;  /* 0x000800001774783b */ /* 0x000f220000004200 */
[-C--:B0-----:R-:W-:Y:S08]  /*2d00*/  HMMA.16816.F32.BF16 R132, R132, R40.reuse, RZ ;  /* 0x000000288484723c */ /* 0x081ff000000418ff */
[-C--:B-1----:R-:W-:Y:S08]  /*2d10*/  HMMA.16816.F32.BF16 R56, R56, R40.reuse, RZ ;  /* 0x000000283838723c */ /* 0x082ff000000418ff */
[-C--:B--2---:R-:W-:Y:S08]  /*2d20*/  HMMA.16816.F32.BF16 R44, R44, R40.reuse, RZ ;  /* 0x000000282c2c723c */ /* 0x084ff000000418ff */
[----:B---3--:R-:W-:Y:S08]  /*2d30*/  HMMA.16816.F32.BF16 R136, R136, R40, RZ ;  /* 0x000000288888723c */ /* 0x008ff000000418ff */
[-C--:B----4-:R-:W-:Y:S01]  /*2d40*/  HMMA.16816.F32.BF16 R128, R128, R42.reuse, R132 ;  /* 0x0000002a8080723c */ /* 0x090fe20000041884 */
[----:B------:R-:W-:Y:S07]  /*2d50*/  LDSM.16.MT88.4 R132, [R21+0x1000] ;  /* 0x001000001584783b */ /* 0x000fee0000004200 */
[-C--:B-----5:R-:W-:Y:S01]  /*2d60*/  HMMA.16816.F32.BF16 R56, R124, R42.reuse, R56 ;  /* 0x0000002a7c38723c */ /* 0x0a0fe20000041838 */
[----:B------:R-:W-:Y:S07]  /*2d70*/  LDSM.16.MT88.4 R124, [R22+0x1000] ;  /* 0x00100000167c783b */ /* 0x000fee0000004200 */
[-C--:B------:R-:W-:Y:S01]  /*2d80*/  HMMA.16816.F32.BF16 R44, R120, R42.reuse, R44 ;  /* 0x0000002a782c723c */ /* 0x080fe2000004182c */
[----:B------:R-:W0:Y:S07]  /*2d90*/  LDSM.16.M88.4 R120, [R24+0x8000] ;  /* 0x008000001878783b */ /* 0x000e2e0000000200 */
[----:B------:R-:W-:Y:S01]  /*2da0*/  HMMA.16816.F32.BF16 R116, R116, R42, R136 ;  /* 0x0000002a7474723c */ /* 0x000fe20000041888 */
[----:B------:R-:W1:Y:S04]  /*2db0*/  LDSM.16.MT88.4 R136, [R7+0x1000] ;  /* 0x001000000788783b */ /* 0x000e680000004200 */
[----:B------:R-:W2:Y:S03]  /*2dc0*/  LDSM.16.MT88.4 R40, [R23+0x1000] ;  /* 0x001000001728783b */ /* 0x000ea60000004200 */
[-C--:B0-----:R-:W-:Y:S01]  /*2dd0*/  HMMA.16816.F32.BF16 R56, R132, R120.reuse, R56 ;  /* 0x000000788438723c */ /* 0x081fe20000041838 */
[----:B------:R-:W0:Y:S07]  /*2de0*/  LDSM.16.MT88.4 R132, [R21+0x1800] ;  /* 0x001800001584783b */ /* 0x000e2e0000004200 */
[-C--:B-1----:R-:W-:Y:S01]  /*2df0*/  HMMA.16816.F32.BF16 R128, R136, R120.reuse, R128 ;  /* 0x000000788880723c */ /* 0x082fe20000041880 */
[----:B------:R-:W1:Y:S07]  /*2e00*/  LDSM.16.MT88.4 R136, [R7+0x1800] ;  /* 0x001800000788783b */ /* 0x000e6e0000004200 */
[-C--:B------:R-:W-:Y:S01]  /*2e10*/  HMMA.16816.F32.BF16 R44, R124, R120.reuse, R44 ;  /* 0x000000787c2c723c */ /* 0x080fe2000004182c */
[----:B------:R-:W3:Y:S07]  /*2e20*/  LDSM.16.MT88.4 R124, [R22+0x1800] ;  /* 0x00180000167c783b */ /* 0x000eee0000004200 */
[----:B--2---:R-:W-:Y:S01]  /*2e30*/  HMMA.16816.F32.BF16 R40, R40, R120, R116 ;  /* 0x000000782828723c */ /* 0x004fe20000041874 */
[----:B------:R-:W2:Y:S07]  /*2e40*/  LDSM.16.MT88.4 R116, [R23+0x1800] ;  /* 0x001800001774783b */ /* 0x000eae0000004200 */
[-C--:B0-----:R-:W-:Y:S01]  /*2e50*/  HMMA.16816.F32.BF16 R56, R132, R122.reuse, R56 ;  /* 0x0000007a8438723c */ /* 0x081fe20000041838 */
[----:B------:R-:W-:Y:S07]  /*2e60*/  LDSM.16.MT88.4 R132, [R21+0x2000] ;  /* 0x002000001584783b */ /* 0x000fee0000004200 */
[-C--:B-1----:R-:W-:Y:S01]  /*2e70*/  HMMA.16816.F32.BF16 R128, R136, R122.reuse, R128 ;  /* 0x0000007a8880723c */ /* 0x082fe20000041880 */
[----:B------:R-:W-:Y:S07]  /*2e80*/  LDSM.16.MT88.4 R136, [R7+0x2000] ;  /* 0x002000000788783b */ /* 0x000fee0000004200 */
[-C--:B---3--:R-:W-:Y:S01]  /*2e90*/  HMMA.16816.F32.BF16 R44, R124, R122.reuse, R44 ;  /* 0x0000007a7c2c723c */ /* 0x088fe2000004182c */
[----:B------:R-:W-:Y:S07]  /*2ea0*/  LDSM.16.MT88.4 R124, [R22+0x2000] ;  /* 0x00200000167c783b */ /* 0x000fee0000004200 */
[----:B--2---:R-:W-:Y:S01]  /*2eb0*/  HMMA.16816.F32.BF16 R40, R116, R122, R40 ;  /* 0x0000007a7428723c */ /* 0x004fe20000041828 */
[----:B------:R-:W0:Y:S04]  /*2ec0*/  LDSM.16.M88.4 R120, [R6+0x8080] ;  /* 0x008080000678783b */ /* 0x000e280000000200 */
[----:B------:R-:W1:Y:S03]  /*2ed0*/  LDSM.16.MT88.4 R116, [R23+0x2000] ;  /* 0x002000001774783b */ /* 0x000e660000004200 */
[-C--:B0-----:R-:W-:Y:S01]  /*2ee0*/  HMMA.16816.F32.BF16 R128, R136, R120.reuse, R128 ;  /* 0x000000788880723c */ /* 0x081fe20000041880 */
[----:B------:R-:W0:Y:S07]  /*2ef0*/  LDSM.16.MT88.4 R136, [R7+0x2800] ;  /* 0x002800000788783b */ /* 0x000e2e0000004200 */
[-C--:B------:R-:W-:Y:S01]  /*2f00*/  HMMA.16816.F32.BF16 R56, R132, R120.reuse, R56 ;  /* 0x000000788438723c */ /* 0x080fe20000041838 */
[----:B------:R-:W2:Y:S07]  /*2f10*/  LDSM.16.MT88.4 R132, [R21+0x2800] ;  /* 0x002800001584783b */ /* 0x000eae0000004200 */
[-C--:B------:R-:W-:Y:S01]  /*2f20*/  HMMA.16816.F32.BF16 R44, R124, R120.reuse, R44 ;  /* 0x000000787c2c723c */ /* 0x080fe2000004182c */
[----:B------:R-:W3:Y:S07]  /*2f30*/  LDSM.16.MT88.4 R124, [R22+0x2800] ;  /* 0x00280000167c783b */ /* 0x000eee0000004200 */
[----:B-1----:R-:W-:Y:S01]  /*2f40*/  HMMA.16816.F32.BF16 R40, R116, R120, R40 ;  /* 0x000000787428723c */ /* 0x002fe20000041828 */
[----:B------:R-:W1:Y:S07]  /*2f50*/  LDSM.16.MT88.4 R116, [R23+0x2800] ;  /* 0x002800001774783b */ /* 0x000e6e0000004200 */
[-C--:B0-----:R-:W-:Y:S01]  /*2f60*/  HMMA.16816.F32.BF16 R128, R136, R122.reuse, R128 ;  /* 0x0000007a8880723c */ /* 0x081fe20000041880 */
[----:B------:R-:W-:Y:S07]  /*2f70*/  LDSM.16.MT88.4 R136, [R7+0x3000] ;  /* 0x003000000788783b */ /* 0x000fee0000004200 */
[-C--:B--2---:R-:W-:Y:S01]  /*2f80*/  HMMA.16816.F32.BF16 R56, R132, R122.reuse, R56 ;  /* 0x0000007a8438723c */ /* 0x084fe20000041838 */
[----:B------:R-:W-:Y:S07]  /*2f90*/  LDSM.16.MT88.4 R132, [R21+0x3000] ;  /* 0x003000001584783b */ /* 0x000fee0000004200 */
[-C--:B---3--:R-:W-:Y:S01]  /*2fa0*/  HMMA.16816.F32.BF16 R44, R124, R122.reuse, R44 ;  /* 0x0000007a7c2c723c */ /* 0x088fe2000004182c */
[----:B------:R-:W-:Y:S07]  /*2fb0*/  LDSM.16.MT88.4 R124, [R22+0x3000] ;  /* 0x00300000167c783b */ /* 0x000fee0000004200 */
[----:B-1----:R-:W-:Y:S01]  /*2fc0*/  HMMA.16816.F32.BF16 R40, R116, R122, R40 ;  /* 0x0000007a7428723c */ /* 0x002fe20000041828 */
        /* <DEDUP_REMOVED lines=52> */
[----:B------:R-:W1:Y:S11]  /*3310*/  LDSM.16.MT88.4 R116, [R23+0x6000] ;  /* 0x006000001774783b */ /* 0x000e760000004200 */
[-C--:B0-----:R-:W-:Y:S01]  /*3320*/  HMMA.16816.F32.BF16 R44, R124, R120.reuse, R44 ;  /* 0x000000787c2c723c */ /* 0x081fe2000004182c */
[----:B------:R-:W0:Y:S07]  /*3330*/  LDSM.16.MT88.4 R124, [R22+0x6800] ;  /* 0x00680000167c783b */ /* 0x000e2e0000004200 */
[-C--:B-1----:R-:W-:Y:S01]  /*3340*/  HMMA.16816.F32.BF16 R40, R116, R120.reuse, R40 ;  /* 0x000000787428723c */ /* 0x082fe20000041828 */
[----:B------:R-:W1:Y:S07]  /*3350*/  LDSM.16.MT88.4 R116, [R23+0x6800] ;  /* 0x006800001774783b */ /* 0x000e6e0000004200 */
[-C--:B------:R-:W-:Y:S01]  /*3360*/  HMMA.16816.F32.BF16 R56, R132, R120.reuse, R56 ;  /* 0x000000788438723c */ /* 0x080fe20000041838 */
[----:B------:R-:W2:Y:S07]  /*3370*/  LDSM.16.MT88.4 R132, [R21+0x6800] ;  /* 0x006800001584783b */ /* 0x000eae0000004200 */
[----:B------:R-:W-:Y:S01]  /*3380*/  HMMA.16816.F32.BF16 R128, R136, R120, R128 ;  /* 0x000000788880723c */ /* 0x000fe20000041880 */
[----:B------:R-:W3:Y:S07]  /*3390*/  LDSM.16.MT88.4 R136, [R7+0x6800] ;  /* 0x006800000788783b */ /* 0x000eee0000004200 */
[-C--:B0-----:R-:W-:Y:S01]  /*33a0*/  HMMA.16816.F32.BF16 R44, R124, R122.reuse, R44 ;  /* 0x0000007a7c2c723c */ /* 0x081fe2000004182c */
[----:B------:R-:W-:Y:S07]  /*33b0*/  LDSM.16.MT88.4 R124, [R22+0x7000] ;  /* 0x00700000167c783b */ /* 0x000fee0000004200 */
[-C--:B-1----:R-:W-:Y:S01]  /*33c0*/  HMMA.16816.F32.BF16 R40, R116, R122.reuse, R40 ;  /* 0x0000007a7428723c */ /* 0x082fe20000041828 */
[----:B------:R-:W0:Y:S07]  /*33d0*/  LDSM.16.M88.4 R116, [R24+0x8180] ;  /* 0x008180001874783b */ /* 0x000e2e0000000200 */
[-C--:B--2---:R-:W-:Y:S01]  /*33e0*/  HMMA.16816.F32.BF16 R56, R132, R122.reuse, R56 ;  /* 0x0000007a8438723c */ /* 0x084fe20000041838 */
[----:B------:R-:W1:Y:S07]  /*33f0*/  LDSM.16.MT88.4 R132, [R21+0x7000] ;  /* 0x007000001584783b */ /* 0x000e6e0000004200 */
[----:B---3--:R-:W-:Y:S01]  /*3400*/  HMMA.16816.F32.BF16 R128, R136, R122, R128 ;  /* 0x0000007a8880723c */ /* 0x008fe20000041880 */
[----:B------:R-:W2:Y:S04]  /*3410*/  LDSM.16.MT88.4 R136, [R7+0x7000] ;  /* 0x007000000788783b */ /* 0x000ea80000004200 */
[----:B------:R-:W3:Y:S03]  /*3420*/  LDSM.16.MT88.4 R120, [R23+0x7000] ;  /* 0x007000001778783b */ /* 0x000ee60000004200 */
[-C--:B0-----:R-:W-:Y:S01]  /*3430*/  HMMA.16816.F32.BF16 R44, R124, R116.reuse, R44 ;  /* 0x000000747c2c723c */ /* 0x081fe2000004182c */
[----:B------:R-:W0:Y:S07]  /*3440*/  LDSM.16.MT88.4 R124, [R7+0x7800] ;  /* 0x00780000077c783b */ /* 0x000e2e0000004200 */
[-C--:B-1----:R-:W-:Y:S01]  /*3450*/  HMMA.16816.F32.BF16 R56, R132, R116.reuse, R56 ;  /* 0x000000748438723c */ /* 0x082fe20000041838 */
[----:B------:R-:W1:Y:S07]  /*3460*/  LDSM.16.MT88.4 R132, [R22+0x7800] ;  /* 0x007800001684783b */ /* 0x000e6e0000004200 */
[-C--:B--2---:R-:W-:Y:S01]  /*3470*/  HMMA.16816.F32.BF16 R128, R136, R116.reuse, R128 ;  /* 0x000000748880723c */ /* 0x084fe20000041880 */
[----:B------:R-:W-:Y:S07]  /*3480*/  LDSM.16.MT88.4 R136, [R23+0x7800] ;  /* 0x007800001788783b */ /* 0x000fee0000004200 */
[----:B---3--:R-:W-:Y:S01]  /*3490*/  HMMA.16816.F32.BF16 R40, R120, R116, R40 ;  /* 0x000000747828723c */ /* 0x008fe20000041828 */
[----:B------:R-:W2:Y:S11]  /*34a0*/  LDSM.16.MT88.4 R120, [R21+0x7800] ;  /* 0x007800001578783b */ /* 0x000eb60000004200 */
[----:B------:R-:W-:Y:S04]  /*34b0*/  @!UPT UIADD3 URZ, URZ, URZ, URZ ;  /* 0x0000003f3f3ff290 */ /* 0x000fe8000fffe03f */
[-C--:B0-----:R-:W-:Y:S08]  /*34c0*/  HMMA.16816.F32.BF16 R124, R124, R118.reuse, R128 ;  /* 0x000000767c7c723c */ /* 0x081ff00000041880 */
[-C--:B-1----:R-:W-:Y:S08]  /*34d0*/  HMMA.16816.F32.BF16 R44, R132, R118.reuse, R44 ;  /* 0x00000076842c723c */ /* 0x082ff0000004182c */
[----:B--2---:R-:W-:Y:S08]  /*34e0*/  HMMA.16816.F32.BF16 R56, R120, R118, R56 ;  /* 0x000000767838723c */ /* 0x004ff00000041838 */
[----:B------:R-:W-:Y:S01]  /*34f0*/  FMUL R117, R124, c[0x0][0x188] ;  /* 0x000062007c757a20 */ /* 0x000fe20000400000 */
[----:B------:R-:W-:Y:S01]  /*3500*/  IADD3 R124, P2, R28, UR4, RZ ;  /* 0x000000041c7c7c10 */ /* 0x000fe2000ff5e0ff */
[----:B------:R-:W-:-:S04]  /*3510*/  FMUL R125, R125, c[0x0][0x188] ;  /* 0x000062007d7d7a20 */ /* 0x000fc80000400000 */
[----:B------:R-:W-:Y:S01]  /*3520*/  IMAD.X R123, RZ, RZ, UR5, P2 ;  /* 0x00000005ff7b7e24 */ /* 0x000fe200090e06ff */
[CC--:B------:R-:W-:Y:S02]  /*3530*/  ISETP.GE.U32.AND P2, PT, R124.reuse, R10.reuse, PT ;  /* 0x0000000a7c00720c */ /* 0x0c0fe40003f46070 */
[CC--:B------:R-:W-:Y:S01]  /*3540*/  ISETP.GT.U32.AND P5, PT, R124.reuse, R27.reuse, PT ;  /* 0x0000001b7c00720c */ /* 0x0c0fe20003fa4070 */
[----:B------:R-:W-:Y:S01]  /*3550*/  HMMA.16816.F32.BF16 R40, R136, R118, R40 ;  /* 0x000000768828723c */ /* 0x000fe20000041828 */
[C---:B------:R-:W-:Y:S02]  /*3560*/  ISETP.GT.U32.AND P4, PT, R124.reuse, R10, PT ;  /* 0x0000000a7c00720c */ /* 0x040fe40003f84070 */
[C---:B------:R-:W-:Y:S02]  /*3570*/  ISETP.GE.U32.AND.EX P2, PT, R123.reuse, RZ, PT, P2 ;  /* 0x000000ff7b00720c */ /* 0x040fe40003f46120 */
[----:B------:R-:W-:Y:S02]  /*3580*/  ISETP.GE.U32.AND P3, PT, R124, R27, PT ;  /* 0x0000001b7c00720c */ /* 0x000fe40003f66070 */
[----:B------:R-:W-:Y:S01]  /*3590*/  FMUL R119, R126, c[0x0][0x188] ;  /* 0x000062007e777a20 */ /* 0x000fe20000400000 */
[C---:B------:R-:W-:Y:S01]  /*35a0*/  ISETP.GT.U32.AND.EX P5, PT, R123.reuse, RZ, PT, P5 ;  /* 0x000000ff7b00720c */ /* 0x040fe20003fa4150 */
[----:B------:R-:W-:Y:S01]  /*35b0*/  FMUL R121, R44, c[0x0][0x188] ;  /* 0x000062002c797a20 */ /* 0x000fe20000400000 */
[----:B------:R-:W-:Y:S01]  /*35c0*/  ISETP.GT.U32.AND.EX P4, PT, R123, RZ, PT, P4 ;  /* 0x000000ff7b00720c */ /* 0x000fe20003f84140 */
[----:B------:R-:W-:Y:S01]  /*35d0*/  FMUL R118, R127, c[0x0][0x188] ;  /* 0x000062007f767a20 */ /* 0x000fe20000400000 */
[----:B------:R-:W-:-:S02]  /*35e0*/  FSEL R44, R125, -INF , !P2 ;  /* 0xff8000007d2c7808 */ /* 0x000fc40005000000 */
[C---:B------:R-:W-:Y:S02]  /*35f0*/  ISETP.GE.U32.AND P2, PT, R124.reuse, R39, PT ;  /* 0x000000277c00720c */ /* 0x040fe40003f46070 */
[----:B------:R-:W-:Y:S02]  /*3600*/  ISETP.GE.U32.AND.EX P3, PT, R123, RZ, PT, P3 ;  /* 0x000000ff7b00720c */ /* 0x000fe40003f66130 */
[----:B------:R-:W-:Y:S02]  /*3610*/  FSEL R119, R119, -INF , !P5 ;  /* 0xff80000077777808 */ /* 0x000fe40006800000 */
[----:B------:R-:W-:Y:S01]  /*3620*/  ISETP.GT.U32.AND P5, PT, R124, R141, PT ;  /* 0x0000008d7c00720c */ /* 0x000fe20003fa4070 */
[----:B------:R-:W-:Y:S01]  /*3630*/  FMUL R57, R57, c[0x0][0x188] ;  /* 0x0000620039397a20 */ /* 0x000fe20000400000 */
[----:B------:R-:W-:Y:S01]  /*3640*/  FSEL R117, R117, -INF , !P4 ;  /* 0xff80000075757808 */ /* 0x000fe20006000000 */
[----:B------:R-:W-:Y:S01]  /*3650*/  FMUL R58, R58, c[0x0][0x188] ;  /* 0x000062003a3a7a20 */ /* 0x000fe20000400000 */
[----:B------:R-:W-:-:S02]  /*3660*/  ISETP.GT.U32.AND P4, PT, R124, R39, PT ;  /* 0x000000277c00720c */ /* 0x000fc40003f84070 */
[----:B------:R-:W-:Y:S02]  /*3670*/  FSEL R118, R118, -INF , !P3 ;  /* 0xff80000076767808 */ /* 0x000fe40005800000 */
[C---:B------:R-:W-:Y:S02]  /*3680*/  ISETP.GE.U32.AND.EX P2, PT, R123.reuse, RZ, PT, P2 ;  /* 0x000000ff7b00720c */ /* 0x040fe40003f46120 */
[----:B------:R-:W-:Y:S02]  /*3690*/  ISETP.GE.U32.AND P3, PT, R124, R141, PT ;  /* 0x0000008d7c00720c */ /* 0x000fe40003f66070 */
[C---:B------:R-:W-:Y:S01]  /*36a0*/  ISETP.GT.U32.AND.EX P5, PT, R123.reuse, RZ, PT, P5 ;  /* 0x000000ff7b00720c */ /* 0x040fe20003fa4150 */
[----:B------:R-:W-:Y:S01]  /*36b0*/  FMUL R56, R56, c[0x0][0x188] ;  /* 0x0000620038387a20 */ /* 0x000fe20000400000 */
[----:B------:R-:W-:Y:S01]  /*36c0*/  ISETP.GT.U32.AND.EX P4, PT, R123, RZ, PT, P4 ;  /* 0x000000ff7b00720c */ /* 0x000fe20003f84140 */
[----:B------:R-:W-:Y:S01]  /*36d0*/  FMUL R120, R59, c[0x0][0x188] ;  /* 0x000062003b787a20 */ /* 0x000fe20000400000 */
[----:B------:R-:W-:-:S02]  /*36e0*/  FSEL R59, R57, -INF , !P2 ;  /* 0xff800000393b7808 */ /* 0x000fc40005000000 */
[----:B------:R-:W-:Y:S02]  /*36f0*/  ISETP.GE.U32.AND.EX P3, PT, R123, RZ, PT, P3 ;  /* 0x000000ff7b00720c */ /* 0x000fe40003f66130 */
[----:B------:R-:W-:Y:S02]  /*3700*/  FSEL R57, R58, -INF , !P5 ;  /* 0xff8000003a397808 */ /* 0x000fe40006800000 */
[----:B------:R-:W-:Y:S01]  /*3710*/  ISETP.GT.U32.AND P5, PT, R124, R145, PT ;  /* 0x000000917c00720c */ /* 0x000fe20003fa4070 */
[----:B------:R-:W-:Y:S01]  /*3720*/  FMUL R46, R46, c[0x0][0x188] ;  /* 0x000062002e2e7a20 */ /* 0x000fe20000400000 */
[----:B------:R-:W-:Y:S02]  /*3730*/  FSEL R116, R56, -INF , !P4 ;  /* 0xff80000038747808 */ /* 0x000fe40006000000 */
[CC--:B------:R-:W-:Y:S02]  /*3740*/  ISETP.GT.U32.AND P4, PT, R124.reuse, R143.reuse, PT ;  /* 0x0000008f7c00720c */ /* 0x0c0fe40003f84070 */
[----:B------:R-:W-:-:S02]  /*3750*/  ISETP.GE.U32.AND P2, PT, R124, R143, PT ;  /* 0x0000008f7c00720c */ /* 0x000fc40003f46070 */
[----:B------:R-:W-:Y:S02]  /*3760*/  FSEL R58, R120, -INF , !P3 ;  /* 0xff800000783a7808 */ /* 0x000fe40005800000 */
[----:B------:R-:W-:Y:S02]  /*3770*/  ISETP.GE.U32.AND P3, PT, R124, R145, PT ;  /* 0x000000917c00720c */ /* 0x000fe40003f66070 */
[----:B------:R-:W-:Y:S01]  /*3780*/  ISETP.GT.U32.AND.EX P5, PT, R123, RZ, PT, P5 ;  /* 0x000000ff7b00720c */ /* 0x000fe20003fa4150 */
[----:B------:R-:W-:Y:S01]  /*3790*/  FMUL R45, R45, c[0x0][0x188] ;  /* 0x000062002d2d7a20 */ /* 0x000fe20000400000 */
[----:B------:R-:W-:Y:S01]  /*37a0*/  ISETP.GT.U32.AND.EX P4, PT, R123, RZ, PT, P4 ;  /* 0x000000ff7b00720c */ /* 0x000fe20003f84140 */
[----:B------:R-:W-:Y:S01]  /*37b0*/  FMUL R122, R47, c[0x0][0x188] ;  /* 0x000062002f7a7a20 */ /* 0x000fe20000400000 */
[C---:B------:R-:W-:Y:S02]  /*37c0*/  ISETP.GE.U32.AND.EX P2, PT, R123.reuse, RZ, PT, P2 ;  /* 0x000000ff7b00720c */ /* 0x040fe40003f46120 */
[----:B------:R-:W-:-:S02]  /*37d0*/  ISETP.GE.U32.AND.EX P3, PT, R123, RZ, PT, P3 ;  /* 0x000000ff7b00720c */ /* 0x000fc40003f66130 */
[----:B------:R-:W-:Y:S02]  /*37e0*/  FSEL R47, R46, -INF , !P5 ;  /* 0xff8000002e2f7808 */ /* 0x000fe40006800000 */
[----:B------:R-:W-:Y:S01]  /*37f0*/  ISETP.GT.U32.AND P5, PT, R124, R149, PT ;  /* 0x000000957c00720c */ /* 0x000fe20003fa4070 */
[----:B------:R-:W-:Y:S01]  /*3800*/  FMUL R42, R42, c[0x0][0x188] ;  /* 0x000062002a2a7a20 */ /* 0x000fe20000400000 */
[----:B------:R-:W-:Y:S02]  /*3810*/  FSEL R56, R121, -INF , !P4 ;  /* 0xff80000079387808 */ /* 0x000fe40006000000 */
[----:B------:R-:W-:Y:S02]  /*3820*/  FSEL R45, R45, -INF , !P2 ;  /* 0xff8000002d2d7808 */ /* 0x000fe40005000000 */
[CC--:B------:R-:W-:Y:S02]  /*3830*/  ISETP.GT.U32.AND P4, PT, R124.reuse, R147.reuse, PT ;  /* 0x000000937c00720c */ /* 0x0c0fe40003f84070 */
[----:B------:R-:W-:-:S02]  /*3840*/  ISETP.GE.U32.AND P2, PT, R124, R147, PT ;  /* 0x000000937c00720c */ /* 0x000fc40003f46070 */
[----:B------:R-:W-:Y:S02]  /*3850*/  FSEL R46, R122, -INF , !P3 ;  /* 0xff8000007a2e7808 */ /* 0x000fe40005800000 */
[----:B------:R-:W-:Y:S02]  /*3860*/  ISETP.GE.U32.AND P3, PT, R124, R149, PT ;  /* 0x000000957c00720c */ /* 0x000fe40003f66070 */
[C---:B------:R-:W-:Y:S01]  /*3870*/  ISETP.GT.U32.AND.EX P5, PT, R123.reuse, RZ, PT, P5 ;  /* 0x000000ff7b00720c */ /* 0x040fe20003fa4150 */
[----:B------:R-:W-:Y:S01]  /*3880*/  FMUL R40, R40, c[0x0][0x188] ;  /* 0x0000620028287a20 */ /* 0x000fe20000400000 */
[----:B------:R-:W-:Y:S01]  /*3890*/  ISETP.GT.U32.AND.EX P4, PT, R123, RZ, PT, P4 ;  /* 0x000000ff7b00720c */ /* 0x000fe20003f84140 */
[----:B------:R-:W-:Y:S01]  /*38a0*/  FMUL R41, R41, c[0x0][0x188] ;  /* 0x0000620029297a20 */ /* 0x000fe20000400000 */
[----:B------:R-:W-:Y:S01]  /*38b0*/  ISETP.GE.U32.AND.EX P2, PT, R123, RZ, PT, P2 ;  /* 0x000000ff7b00720c */ /* 0x000fe20003f46120 */
[----:B------:R-:W-:Y:S01]  /*38c0*/  FMUL R138, R43, c[0x0][0x188] ;  /* 0x000062002b8a7a20 */ /* 0x000fe20000400000 */
[----:B------:R-:W-:-:S02]  /*38d0*/  ISETP.GE.U32.AND.EX P3, PT, R123, RZ, PT, P3 ;  /* 0x000000ff7b00720c */ /* 0x000fc40003f66130 */
[----:B------:R-:W-:Y:S02]  /*38e0*/  FSEL R43, R42, -INF , !P5 ;  /* 0xff8000002a2b7808 */ /* 0x000fe40006800000 */
[----:B------:R-:W-:Y:S02]  /*38f0*/  FMNMX R42, R117, R44, !PT ;  /* 0x0000002c752a7209 */ /* 0x000fe40007800000 */
[----:B------:R-:W-:Y:S02]  /*3900*/  FMNMX R120, R119, R118, !PT ;  /* 0x0000007677787209 */ /* 0x000fe40007800000 */
[----:B------:R-:W-:Y:S02]  /*3910*/  FSEL R40, R40, -INF , !P4 ;  /* 0xff80000028287808 */ /* 0x000fe40006000000 */
[----:B------:R-:W-:Y:S02]  /*3920*/  FSEL R41, R41, -INF , !P2 ;  /* 0xff80000029297808 */ /* 0x000fe40005000000 */
[----:B------:R-:W-:-:S02]  /*3930*/  FMNMX R121, R116, R59, !PT ;  /* 0x0000003b74797209 */ /* 0x000fc40007800000 */
[----:B------:R-:W-:Y:S02]  /*3940*/  FSEL R138, R138, -INF , !P3 ;  /* 0xff8000008a8a7808 */ /* 0x000fe40005800000 */
[----:B------:R-:W-:Y:S01]  /*3950*/  FMNMX R122, R57, R58, !PT ;  /* 0x0000003a397a7209 */ /* 0x000fe20007800000 */
[----:B------:R-:W0:Y:S01]  /*3960*/  SHFL.BFLY PT, R127, R42, 0x2, 0x1f ;  /* 0x0c401f002a7f7f89 */ /* 0x000e2200000e0000 */
[----:B------:R-:W-:Y:S02]  /*3970*/  FMNMX R123, R56, R45, !PT ;  /* 0x0000002d387b7209 */ /* 0x000fe40007800000 */
[----:B------:R-:W-:Y:S01]  /*3980*/  FMNMX R124, R47, R46, !PT ;  /* 0x0000002e2f7c7209 */ /* 0x000fe20007800000 */
[----:B------:R-:W1:Y:S01]  /*3990*/  SHFL.BFLY PT, R129, R120, 0x2, 0x1f ;  /* 0x0c401f0078817f89 */ /* 0x000e6200000e0000 */
[----:B------:R-:W-:Y:S02]  /*39a0*/  FMNMX R125, R40, R41, !PT ;  /* 0x00000029287d7209 */ /* 0x000fe40007800000 */
[----:B------:R-:W-:Y:S01]  /*39b0*/  FMNMX R126, R43, R138, !PT ;  /* 0x0000008a2b7e7209 */ /* 0x000fe20007800000 */
[----:B------:R-:W2:Y:S04]  /*39c0*/  SHFL.BFLY PT, R128, R121, 0x2, 0x1f ;  /* 0x0c401f0079807f89 */ /* 0x000ea800000e0000 */
[----:B------:R-:W3:Y:S04]  /*39d0*/  SHFL.BFLY PT, R131, R122, 0x2, 0x1f ;  /* 0x0c401f007a837f89 */ /* 0x000ee800000e0000 */
[----:B------:R-:W4:Y:S04]  /*39e0*/  SHFL.BFLY PT, R130, R123, 0x2, 0x1f ;  /* 0x0c401f007b827f89 */ /* 0x000f2800000e0000 */
[----:B------:R-:W5:Y:S04]  /*39f0*/  SHFL.BFLY PT, R133, R124, 0x2, 0x1f ;  /* 0x0c401f007c857f89 */ /* 0x000f6800000e0000 */
[----:B------:R-:W5:Y:S04]  /*3a00*/  SHFL.BFLY PT, R132, R125, 0x2, 0x1f ;  /* 0x0c401f007d847f89 */ /* 0x000f6800000e0000 */
[----:B------:R-:W5:Y:S01]  /*3a10*/  SHFL.BFLY PT, R135, R126, 0x2, 0x1f ;  /* 0x0c401f007e877f89 */ /* 0x000f6200000e0000 */
[----:B0-----:R-:W-:-:S02]  /*3a20*/  FMNMX R127, R42, R127, !PT ;  /* 0x0000007f2a7f7209 */ /* 0x001fc40007800000 */
[----:B-1----:R-:W-:Y:S02]  /*3a30*/  FMNMX R129, R120, R129, !PT ;  /* 0x0000008178817209 */ /* 0x002fe40007800000 */
[----:B--2---:R-:W-:Y:S01]  /*3a40*/  FMNMX R128, R121, R128, !PT ;  /* 0x0000008079807209 */ /* 0x004fe20007800000 */
[----:B------:R-:W0:Y:S01]  /*3a50*/  SHFL.BFLY PT, R42, R127, 0x1, 0x1f ;  /* 0x0c201f007f2a7f89 */ /* 0x000e2200000e0000 */
[----:B---3--:R-:W-:-:S03]  /*3a60*/  FMNMX R131, R122, R131, !PT ;  /* 0x000000837a837209 */ /* 0x008fc60007800000 */
[----:B------:R-:W1:Y:S01]  /*3a70*/  SHFL.BFLY PT, R120, R129, 0x1, 0x1f ;  /* 0x0c201f0081787f89 */ /* 0x000e6200000e0000 */
[----:B----4-:R-:W-:-:S03]  /*3a80*/  FMNMX R130, R123, R130, !PT ;  /* 0x000000827b827209 */ /* 0x010fc60007800000 */
[----:B------:R-:W2:Y:S01]  /*3a90*/  SHFL.BFLY PT, R121, R128, 0x1, 0x1f ;  /* 0x0c201f0080797f89 */ /* 0x000ea200000e0000 */
[----:B-----5:R-:W-:-:S03]  /*3aa0*/  FMNMX R133, R124, R133, !PT ;  /* 0x000000857c857209 */ /* 0x020fc60007800000 */
[----:B------:R-:W3:Y:S01]  /*3ab0*/  SHFL.BFLY PT, R122, R131, 0x1, 0x1f ;  /* 0x0c201f00837a7f89 */ /* 0x000ee200000e0000 */
[----:B------:R-:W-:-:S03]  /*3ac0*/  FMNMX R132, R125, R132, !PT ;  /* 0x000000847d847209 */ /* 0x000fc60007800000 */
[----:B------:R-:W4:Y:S01]  /*3ad0*/  SHFL.BFLY PT, R123, R130, 0x1, 0x1f ;  /* 0x0c201f00827b7f89 */ /* 0x000f2200000e0000 */
[----:B------:R-:W-:-:S03]  /*3ae0*/  FMNMX R135, R126, R135, !PT ;  /* 0x000000877e877209 */ /* 0x000fc60007800000 */
[----:B------:R-:W5:Y:S04]  /*3af0*/  SHFL.BFLY PT, R124, R133, 0x1, 0x1f ;  /* 0x0c201f00857c7f89 */ /* 0x000f6800000e0000 */
[----:B------:R-:W5:Y:S04]  /*3b00*/  SHFL.BFLY PT, R125, R132, 0x1, 0x1f ;  /* 0x0c201f00847d7f89 */ /* 0x000f6800000e0000 */
[----:B------:R-:W5:Y:S01]  /*3b10*/  SHFL.BFLY PT, R126, R135, 0x1, 0x1f ;  /* 0x0c201f00877e7f89 */ /* 0x000f6200000e0000 */
[----:B0-----:R-:W-:-:S03]  /*3b20*/  FMNMX R134, R127, R42, !PT ;  /* 0x0000002a7f867209 */ /* 0x001fc60007800000 */
[----:B------:R-:W-:Y:S01]  /*3b30*/  BAR.SYNC.DEFER_BLOCKING 0x0 ;  /* 0x0000000000007b1d */ /* 0x000fe20000010000 */
[----:B-1----:R-:W-:Y:S02]  /*3b40*/  FMNMX R137, R129, R120, !PT ;  /* 0x0000007881897209 */ /* 0x002fe40007800000 */
[----:B--2---:R-:W-:Y:S02]  /*3b50*/  FMNMX R120, R128, R121, !PT ;  /* 0x0000007980787209 */ /* 0x004fe40007800000 */
[----:B---3--:R-:W-:Y:S02]  /*3b60*/  FMNMX R121, R131, R122, !PT ;  /* 0x0000007a83797209 */ /* 0x008fe40007800000 */
[----:B----4-:R-:W-:Y:S02]  /*3b70*/  FMNMX R122, R130, R123, !PT ;  /* 0x0000007b827a7209 */ /* 0x010fe40007800000 */
[----:B-----5:R-:W-:Y:S02]  /*3b80*/  FMNMX R123, R133, R124, !PT ;  /* 0x0000007c857b7209 */ /* 0x020fe40007800000 */
[----:B------:R-:W-:-:S02]  /*3b90*/  FMNMX R128, R132, R125, !PT ;  /* 0x0000007d84807209 */ /* 0x000fc40007800000 */
[----:B------:R-:W-:Y:S01]  /*3ba0*/  FMNMX R129, R135, R126, !PT ;  /* 0x0000007e87817209 */ /* 0x000fe20007800000 */
[----:B------:R-:W-:Y:S04]  /*3bb0*/  @P0 STS [R37+0x8000], R134 ;  /* 0x0080008625000388 */ /* 0x000fe80000000800 */
[----:B------:R-:W-:Y:S04]  /*3bc0*/  @P0 STS [R30+0x8000], R137 ;  /* 0x008000891e000388 */ /* 0x000fe80000000800 */
[----:B------:R-:W-:Y:S04]  /*3bd0*/  @P0 STS [R31+0x8000], R120 ;  /* 0x008000781f000388 */ /* 0x000fe80000000800 */
[----:B------:R-:W-:Y:S04]  /*3be0*/  @P0 STS [R32+0x8000], R121 ;  /* 0x0080007920000388 */ /* 0x000fe80000000800 */
[----:B------:R-:W-:Y:S04]  /*3bf0*/  @P0 STS [R33+0x8000], R122 ;  /* 0x0080007a21000388 */ /* 0x000fe80000000800 */
[----:B------:R-:W-:Y:S04]  /*3c00*/  @P0 STS [R34+0x8000], R123 ;  /* 0x0080007b22000388 */ /* 0x000fe80000000800 */
[----:B------:R-:W-:Y:S04]  /*3c10*/  @P0 STS [R35+0x8000], R128 ;  /* 0x0080008023000388 */ /* 0x000fe80000000800 */
[----:B------:R-:W-:Y:S04]  /*3c20*/  @P0 STS [R36+0x8000], R129 ;  /* 0x0080008124000388 */ /* 0x000fe80000000800 */
[----:B------:R-:W-:Y:S06]  /*3c30*/  BAR.SYNC.DEFER_BLOCKING 0x0 ;  /* 0x0000000000007b1d */ /* 0x000fec0000010000 */
[----:B------:R-:W0:Y:S04]  /*3c40*/  @!P6 LDS R25, [R169.X4+0x8000] ;  /* 0x00800000a919e984 */ /* 0x000e280000004800 */
[----:B0-----:R-:W0:Y:S02]  /*3c50*/  SHFL.BFLY PT, R42, R25, 0x1, 0x1f ;  /* 0x0c201f00192a7f89 */ /* 0x001e2400000e0000 */
[----:B0-----:R-:W-:-:S05]  /*3c60*/  FMNMX R42, R25, R42, !PT ;  /* 0x0000002a192a7209 */ /* 0x001fca0007800000 */
[----:B------:R-:W-:Y:S04]  /*3c70*/  @P1 STS [R169.X4+0x8000], R42 ;  /* 0x0080002aa9001388 */ /* 0x000fe80000004800 */
[----:B------:R-:W-:Y:S06]  /*3c80*/  BAR.SYNC.DEFER_BLOCKING 0x0 ;  /* 0x0000000000007b1d */ /* 0x000fec0000010000 */
[----:B------:R-:W0:Y:S04]  /*3c90*/  LDS R126, [R11+0x8000] ;  /* 0x008000000b7e7984 */ /* 0x000e280000000800 */
[----:B------:R-:W1:Y:S04]  /*3ca0*/  LDS R127, [R38.X8+0x8000] ;  /* 0x00800000267f7984 */ /* 0x000e680000008800 */
[----:B------:R-:W2:Y:S04]  /*3cb0*/  LDS R124, [R140.X8+0x8000] ;  /* 0x008000008c7c7984 */ /* 0x000ea80000008800 */
[----:B------:R-:W3:Y:S04]  /*3cc0*/  LDS R125, [R142.X8+0x8000] ;  /* 0x008000008e7d7984 */ /* 0x000ee80000008800 */
[----:B------:R-:W4:Y:S04]  /*3cd0*/  LDS R122, [R144.X8+0x8000] ;  /* 0x00800000907a7984 */ /* 0x000f280000008800 */
[----:B------:R-:W5:Y:S04]  /*3ce0*/  LDS R123, [R146.X8+0x8000] ;  /* 0x00800000927b7984 */ /* 0x000f680000008800 */
[----:B------:R-:W2:Y:S01]  /*3cf0*/  LDS R121, [R150.X8+0x8000] ;  /* 0x0080000096797984 */ /* 0x000ea20000008800 */
[----:B0-----:R-:W-:-:S05]  /*3d00*/  FMNMX R126, R126, R177, !PT ;  /* 0x000000b17e7e7209 */ /* 0x001fca0007800000 */
[----:B------:R-:W-:-:S04]  /*3d10*/  FADD R117, R117, -R126 ;  /* 0x8000007e75757221 */ /* 0x000fc80000000000 */
[----:B------:R-:W-:Y:S02]  /*3d20*/  FMUL R120, R117, 1.4426950216293334961 ;  /* 0x3fb8aa3b75787820 */ /* 0x000fe40000400000 */
[----:B------:R-:W-:Y:S02]  /*3d30*/  FADD R117, R44, -R126 ;  /* 0x8000007e2c757221 */ /* 0x000fe40000000000 */
[----:B------:R0:W-:Y:S02]  /*3d40*/  MUFU.EX2 R44, R120 ;  /* 0x00000078002c7308 */ /* 0x0001e40000000800 */
[----:B0-----:R-:W0:Y:S01]  /*3d50*/  LDS R120, [R148.X8+0x8000] ;  /* 0x0080000094787984 */ /* 0x001e220000008800 */
[----:B-1----:R-:W-:Y:S02]  /*3d60*/  FMNMX R127, R127, R176, !PT ;  /* 0x000000b07f7f7209 */ /* 0x002fe40007800000 */
[----:B--2---:R-:W-:Y:S02]  /*3d70*/  FMNMX R124, R124, R175, !PT ;  /* 0x000000af7c7c7209 */ /* 0x004fe40007800000 */
[----:B---3--:R-:W-:Y:S01]  /*3d80*/  FMNMX R125, R125, R174, !PT ;  /* 0x000000ae7d7d7209 */ /* 0x008fe20007800000 */
[----:B------:R-:W-:Y:S01]  /*3d90*/  FADD R118, R118, -R127 ;  /* 0x8000007f76767221 */ /* 0x000fe20000000000 */
[----:B----4-:R-:W-:Y:S01]  /*3da0*/  FMNMX R122, R122, R173, !PT ;  /* 0x000000ad7a7a7209 */ /* 0x010fe20007800000 */
[----:B------:R-:W-:Y:S01]  /*3db0*/  FADD R116, R116, -R124 ;  /* 0x8000007c74747221 */ /* 0x000fe20000000000 */
[----:B-----5:R-:W-:Y:S01]  /*3dc0*/  FMNMX R123, R123, R172, !PT ;  /* 0x000000ac7b7b7209 */ /* 0x020fe20007800000 */
[----:B------:R-:W-:Y:S01]  /*3dd0*/  FMUL R118, R118, 1.4426950216293334961 ;  /* 0x3fb8aa3b76767820 */ /* 0x000fe20000400000 */
[----:B------:R-:W-:Y:S01]  /*3de0*/  FMNMX R121, R121, R170, !PT ;  /* 0x000000aa79797209 */ /* 0x000fe20007800000 */
[----:B------:R-:W-:-:S02]  /*3df0*/  FADD R57, R57, -R125 ;  /* 0x8000007d39397221 */ /* 0x000fc40000000000 */
[----:B------:R-:W-:Y:S02]  /*3e00*/  FADD R119, R119, -R127 ;  /* 0x8000007f77777221 */ /* 0x000fe40000000000 */
[----:B------:R-:W-:Y:S02]  /*3e10*/  FMUL R116, R116, 1.4426950216293334961 ;  /* 0x3fb8aa3b74747820 */ /* 0x000fe40000400000 */
[----:B------:R-:W-:Y:S02]  /*3e20*/  FADD R58, R58, -R125 ;  /* 0x8000007d3a3a7221 */ /* 0x000fe40000000000 */
[----:B------:R-:W-:Y:S02]  /*3e30*/  FADD R59, R59, -R124 ;  /* 0x8000007c3b3b7221 */ /* 0x000fe40000000000 */
[----:B------:R-:W-:Y:S01]  /*3e40*/  FADD R56, R56, -R122 ;  /* 0x8000007a38387221 */ /* 0x000fe20000000000 */
[----:B------:R1:W-:Y:S01]  /*3e50*/  MUFU.EX2 R134, R118 ;  /* 0x0000007600867308 */ /* 0x0003e20000000800 */
[----:B------:R-:W-:-:S02]  /*3e60*/  FMUL R117, R117, 1.4426950216293334961 ;  /* 0x3fb8aa3b75757820 */ /* 0x000fc40000400000 */
[----:B------:R-:W-:Y:S02]  /*3e70*/  FMUL R57, R57, 1.4426950216293334961 ;  /* 0x3fb8aa3b39397820 */ /* 0x000fe40000400000 */
[----:B------:R-:W-:Y:S02]  /*3e80*/  FADD R45, R45, -R122 ;  /* 0x8000007a2d2d7221 */ /* 0x000fe40000000000 */
[----:B------:R-:W-:Y:S01]  /*3e90*/  FMUL R119, R119, 1.4426950216293334961 ;  /* 0x3fb8aa3b77777820 */ /* 0x000fe20000400000 */
[----:B------:R2:W-:Y:S01]  /*3ea0*/  MUFU.EX2 R132, R116 ;  /* 0x0000007400847308 */ /* 0x0005e20000000800 */
[----:B-1----:R-:W-:Y:S02]  /*3eb0*/  FMUL R118, R58, 1.4426950216293334961 ;  /* 0x3fb8aa3b3a767820 */ /* 0x002fe40000400000 */
[--C-:B------:R-:W-:Y:S01]  /*3ec0*/  FADD R47, R47, -R123.reuse ;  /* 0x8000007b2f2f7221 */ /* 0x100fe20000000000 */
[----:B0-----:R-:W-:Y:S01]  /*3ed0*/  FMNMX R120, R120, R171, !PT ;  /* 0x000000ab78787209 */ /* 0x001fe20007800000 */
[----:B------:R-:W-:-:S02]  /*3ee0*/  FADD R46, R46, -R123 ;  /* 0x8000007b2e2e7221 */ /* 0x000fc40000000000 */
[--C-:B------:R-:W-:Y:S02]  /*3ef0*/  FADD R138, R138, -R121.reuse ;  /* 0x800000798a8a7221 */ /* 0x100fe40000000000 */
[--C-:B------:R-:W-:Y:S02]  /*3f00*/  FADD R42, R40, -R120.reuse ;  /* 0x80000078282a7221 */ /* 0x100fe40000000000 */
[----:B------:R-:W-:Y:S02]  /*3f10*/  FMUL R59, R59, 1.4426950216293334961 ;  /* 0x3fb8aa3b3b3b7820 */ /* 0x000fe40000400000 */
[----:B--2---:R-:W-:Y:S02]  /*3f20*/  FMUL R116, R56, 1.4426950216293334961 ;  /* 0x3fb8aa3b38747820 */ /* 0x004fe40000400000 */
[----:B------:R-:W-:Y:S01]  /*3f30*/  FADD R41, R41, -R120 ;  /* 0x8000007829297221 */ /* 0x000fe20000000000 */
[----:B------:R-:W0:Y:S01]  /*3f40*/  MUFU.EX2 R242, R117 ;  /* 0x0000007500f27308 */ /* 0x000e220000000800 */
[----:B------:R-:W-:-:S02]  /*3f50*/  FADD R43, R43, -R121 ;  /* 0x800000792b2b7221 */ /* 0x000fc40000000000 */
[----:B------:R-:W-:Y:S02]  /*3f60*/  FMUL R45, R45, 1.4426950216293334961 ;  /* 0x3fb8aa3b2d2d7820 */ /* 0x000fe40000400000 */
[----:B------:R-:W-:Y:S02]  /*3f70*/  FMUL R42, R42, 1.4426950216293334961 ;  /* 0x3fb8aa3b2a2a7820 */ /* 0x000fe40000400000 */
[----:B------:R-:W-:Y:S01]  /*3f80*/  FMUL R47, R47, 1.4426950216293334961 ;  /* 0x3fb8aa3b2f2f7820 */ /* 0x000fe20000400000 */
[----:B------:R1:W-:Y:S01]  /*3f90*/  MUFU.EX2 R128, R57 ;  /* 0x0000003900807308 */ /* 0x0003e20000000800 */
[----:B------:R-:W-:Y:S02]  /*3fa0*/  FMUL R131, R138, 1.4426950216293334961 ;  /* 0x3fb8aa3b8a837820 */ /* 0x000fe40000400000 */
[----:B------:R-:W-:Y:S02]  /*3fb0*/  FMUL R41, R41, 1.4426950216293334961 ;  /* 0x3fb8aa3b29297820 */ /* 0x000fe40000400000 */
[----:B------:R-:W-:-:S03]  /*3fc0*/  FMUL R43, R43, 1.4426950216293334961 ;  /* 0x3fb8aa3b2b2b7820 */ /* 0x000fc60000400000 */
[----:B------:R-:W2:Y:S01]  /*3fd0*/  MUFU.EX2 R136, R119 ;  /* 0x0000007700887308 */ /* 0x000ea20000000800 */
[----:B-1----:R-:W-:-:S07]  /*3fe0*/  FMUL R57, R46, 1.4426950216293334961 ;  /* 0x3fb8aa3b2e397820 */ /* 0x002fce0000400000 */
[----:B------:R-:W1:Y:S08]  /*3ff0*/  MUFU.EX2 R130, R59 ;  /* 0x0000003b00827308 */ /* 0x000e700000000800 */
[----:B------:R-:W3:Y:S08]  /*4000*/  MUFU.EX2 R118, R118 ;  /* 0x0000007600767308 */ /* 0x000ef00000000800 */
[----:B------:R-:W-:Y:S08]  /*4010*/  MUFU.EX2 R116, R116 ;  /* 0x0000007400747308 */ /* 0x000ff00000000800 */
[----:B------:R-:W4:Y:S08]  /*4020*/  MUFU.EX2 R58, R45 ;  /* 0x0000002d003a7308 */ /* 0x000f300000000800 */
[----:B------:R0:W-:Y:S08]  /*4030*/  MUFU.EX2 R56, R47 ;  /* 0x0000002f00387308 */ /* 0x0001f00000000800 */
[----:B------:R2:W5:Y:S08]  /*4040*/  MUFU.EX2 R40, R57 ;  /* 0x0000003900287308 */ /* 0x0005700000000800 */
[----:B------:R-:W-:Y:S08]  /*4050*/  MUFU.EX2 R42, R42 ;  /* 0x0000002a002a7308 */ /* 0x000ff00000000800 */
[----:B------:R-:W0:Y:S08]  /*4060*/  MUFU.EX2 R129, R41 ;  /* 0x0000002900817308 */ /* 0x000e300000000800 */
[----:B------:R0:W-:Y:S08]  /*4070*/  MUFU.EX2 R46, R43 ;  /* 0x0000002b002e7308 */ /* 0x0001f00000000800 */
[----:B------:R-:W5:Y:S01]  /*4080*/  MUFU.EX2 R131, R131 ;  /* 0x0000008300837308 */ /* 0x000f620000000800 */
[----:B0-----:R-:W-:-:S02]  /*4090*/  FADD R47, R44, R242 ;  /* 0x000000f22c2f7221 */ /* 0x001fc40000000000 */
[----:B--2---:R-:W-:Y:S02]  /*40a0*/  FADD R57, R136, R134 ;  /* 0x0000008688397221 */ /* 0x004fe40000000000 */
[----:B-1----:R-:W-:Y:S02]  /*40b0*/  FADD R59, R132, R130 ;  /* 0x00000082843b7221 */ /* 0x002fe40000000000 */
[----:B---3--:R-:W-:Y:S01]  /*40c0*/  FADD R117, R128, R118 ;  /* 0x0000007680757221 */ /* 0x008fe20000000000 */
[----:B------:R-:W0:Y:S01]  /*40d0*/  SHFL.BFLY PT, R246, R47, 0x2, 0x1f ;  /* 0x0c401f002ff67f89 */ /* 0x000e2200000e0000 */
[----:B----4-:R-:W-:Y:S02]  /*40e0*/  FADD R119, R116, R58 ;  /* 0x0000003a74777221 */ /* 0x010fe40000000000 */
[----:B-----5:R-:W-:Y:S01]  /*40f0*/  FADD R133, R56, R40 ;  /* 0x0000002838857221 */ /* 0x020fe20000000000 */
[----:B------:R-:W1:Y:S01]  /*4100*/  SHFL.BFLY PT, R248, R57, 0x2, 0x1f ;  /* 0x0c401f0039f87f89 */ /* 0x000e6200000e0000 */
[----:B------:R-:W-:-:S03]  /*4110*/  FADD R43, R42, R129 ;  /* 0x000000812a2b7221 */ /* 0x000fc60000000000 */
[----:B------:R-:W2:Y:S01]  /*4120*/  SHFL.BFLY PT, R250, R59, 0x2, 0x1f ;  /* 0x0c401f003bfa7f89 */ /* 0x000ea200000e0000 */
[----:B------:R-:W-:-:S03]  /*4130*/  FADD R41, R46, R131 ;  /* 0x000000832e297221 */ /* 0x000fc60000000000 */
[----:B------:R-:W3:Y:S04]  /*4140*/  SHFL.BFLY PT, R252, R117, 0x2, 0x1f ;  /* 0x0c401f0075fc7f89 */ /* 0x000ee800000e0000 */
[----:B------:R-:W4:Y:S04]  /*4150*/  SHFL.BFLY PT, R135, R119, 0x2, 0x1f ;  /* 0x0c401f0077877f89 */ /* 0x000f2800000e0000 */
[----:B------:R-:W5:Y:S04]  /*4160*/  SHFL.BFLY PT, R137, R133, 0x2, 0x1f ;  /* 0x0c401f0085897f89 */ /* 0x000f6800000e0000 */
[----:B------:R-:W5:Y:S04]  /*4170*/  SHFL.BFLY PT, R244, R43, 0x2, 0x1f ;  /* 0x0c401f002bf47f89 */ /* 0x000f6800000e0000 */
[----:B------:R-:W5:Y:S01]  /*4180*/  SHFL.BFLY PT, R138, R41, 0x2, 0x1f ;  /* 0x0c401f00298a7f89 */ /* 0x000f6200000e0000 */
[----:B0-----:R-:W-:-:S02]  /*4190*/  FADD R45, R47, R246 ;  /* 0x000000f62f2d7221 */ /* 0x001fc40000000000 */
[----:B-1----:R-:W-:Y:S02]  /*41a0*/  FADD R47, R57, R248 ;  /* 0x000000f8392f7221 */ /* 0x002fe40000000000 */
[----:B--2---:R-:W-:Y:S01]  /*41b0*/  FADD R57, R59, R250 ;  /* 0x000000fa3b397221 */ /* 0x004fe20000000000 */
[----:B------:R-:W0:Y:S01]  /*41c0*/  SHFL.BFLY PT, R246, R45, 0x1, 0x1f ;  /* 0x0c201f002df67f89 */ /* 0x000e2200000e0000 */
[----:B---3--:R-:W-:-:S03]  /*41d0*/  FADD R59, R117, R252 ;  /* 0x000000fc753b7221 */ /* 0x008fc60000000000 */
[----:B------:R-:W1:Y:S01]  /*41e0*/  SHFL.BFLY PT, R248, R47, 0x1, 0x1f ;  /* 0x0c201f002ff87f89 */ /* 0x000e6200000e0000 */
[----:B----4-:R-:W-:-:S03]  /*41f0*/  FADD R117, R119, R135 ;  /* 0x0000008777757221 */ /* 0x010fc60000000000 */
[----:B------:R-:W2:Y:S01]  /*4200*/  SHFL.BFLY PT, R250, R57, 0x1, 0x1f ;  /* 0x0c201f0039fa7f89 */ /* 0x000ea200000e0000 */
[----:B-----5:R-:W-:-:S03]  /*4210*/  FADD R119, R133, R137 ;  /* 0x0000008985777221 */ /* 0x020fc60000000000 */
[----:B------:R-:W-:Y:S01]  /*4220*/  BAR.SYNC.DEFER_BLOCKING 0x0 ;  /* 0x0000000000007b1d */ /* 0x000fe20000010000 */
[----:B------:R-:W-:Y:S02]  /*4230*/  FADD R244, R43, R244 ;  /* 0x000000f42bf47221 */ /* 0x000fe40000000000 */
[----:B------:R-:W-:-:S03]  /*4240*/  FADD R133, R41, R138 ;  /* 0x0000008a29857221 */ /* 0x000fc60000000000 */
[----:B------:R-:W-:Y:S04]  /*4250*/  SHFL.BFLY PT, R252, R117, 0x1, 0x1f ;  /* 0x0c201f0075fc7f89 */ /* 0x000fe800000e0000 */
[----:B------:R-:W3:Y:S04]  /*4260*/  SHFL.BFLY PT, R138, R59, 0x1, 0x1f ;  /* 0x0c201f003b8a7f89 */ /* 0x000ee800000e0000 */
[----:B------:R-:W4:Y:S04]  /*4270*/  SHFL.BFLY PT, R41, R119, 0x1, 0x1f ;  /* 0x0c201f0077297f89 */ /* 0x000f2800000e0000 */
[----:B------:R-:W5:Y:S04]  /*4280*/  SHFL.BFLY PT, R43, R244, 0x1, 0x1f ;  /* 0x0c201f00f42b7f89 */ /* 0x000f6800000e0000 */
[----:B------:R-:W5:Y:S01]  /*4290*/  SHFL.BFLY PT, R135, R133, 0x1, 0x1f ;  /* 0x0c201f0085877f89 */ /* 0x000f6200000e0000 */
[----:B0-----:R-:W-:-:S02]  /*42a0*/  FADD R246, R45, R246 ;  /* 0x000000f62df67221 */ /* 0x001fc40000000000 */
[----:B-1----:R-:W-:Y:S02]  /*42b0*/  FADD R45, R47, R248 ;  /* 0x000000f82f2d7221 */ /* 0x002fe40000000000 */
[----:B--2---:R-:W-:Y:S01]  /*42c0*/  FADD R250, R57, R250 ;  /* 0x000000fa39fa7221 */ /* 0x004fe20000000000 */
[----:B------:R-:W-:Y:S01]  /*42d0*/  @P0 STS [R37+0x8000], R246 ;  /* 0x008000f625000388 */ /* 0x000fe20000000800 */
[----:B---3--:R-:W-:Y:S02]  /*42e0*/  FADD R59, R59, R138 ;  /* 0x0000008a3b3b7221 */ /* 0x008fe40000000000 */
[----:B------:R-:W-:Y:S01]  /*42f0*/  FADD R138, R117, R252 ;  /* 0x000000fc758a7221 */ /* 0x000fe20000000000 */
[----:B------:R-:W-:Y:S01]  /*4300*/  @P0 STS [R30+0x8000], R45 ;  /* 0x0080002d1e000388 */ /* 0x000fe20000000800 */
[----:B----4-:R-:W-:-:S03]  /*4310*/  FADD R119, R119, R41 ;  /* 0x0000002977777221 */ /* 0x010fc60000000000 */
[----:B------:R-:W-:Y:S01]  /*4320*/  @P0 STS [R31+0x8000], R250 ;  /* 0x008000fa1f000388 */ /* 0x000fe20000000800 */
[----:B-----5:R-:W-:-:S03]  /*4330*/  FADD R244, R244, R43 ;  /* 0x0000002bf4f47221 */ /* 0x020fc60000000000 */
[----:B------:R-:W-:Y:S01]  /*4340*/  @P0 STS [R32+0x8000], R59 ;  /* 0x0080003b20000388 */ /* 0x000fe20000000800 */
[----:B------:R-:W-:-:S03]  /*4350*/  FADD R135, R133, R135 ;  /* 0x0000008785877221 */ /* 0x000fc60000000000 */
[----:B------:R-:W-:Y:S04]  /*4360*/  @P0 STS [R33+0x8000], R138 ;  /* 0x0080008a21000388 */ /* 0x000fe80000000800 */
[----:B------:R-:W-:Y:S04]  /*4370*/  @P0 STS [R34+0x8000], R119 ;  /* 0x0080007722000388 */ /* 0x000fe80000000800 */
[----:B------:R-:W-:Y:S04]  /*4380*/  @P0 STS [R35+0x8000], R244 ;  /* 0x008000f423000388 */ /* 0x000fe80000000800 */
[----:B------:R-:W-:Y:S04]  /*4390*/  @P0 STS [R36+0x8000], R135 ;  /* 0x0080008724000388 */ /* 0x000fe80000000800 */
[----:B------:R-:W-:Y:S06]  /*43a0*/  BAR.SYNC.DEFER_BLOCKING 0x0 ;  /* 0x0000000000007b1d */ /* 0x000fec0000010000 */
[----:B------:R-:W0:Y:S04]  /*43b0*/  @!P6 LDS R26, [R169.X4+0x8000] ;  /* 0x00800000a91ae984 */ /* 0x000e280000004800 */
[----:B0-----:R-:W0:Y:S02]  /*43c0*/  SHFL.BFLY PT, R41, R26, 0x1, 0x1f ;  /* 0x0c201f001a297f89 */ /* 0x001e2400000e0000 */
[----:B0-----:R-:W-:-:S05]  /*43d0*/  FADD R252, R26, R41 ;  /* 0x000000291afc7221 */ /* 0x001fca0000000000 */
[----:B------:R-:W-:Y:S04]  /*43e0*/  @P1 STS [R169.X4+0x8000], R252 ;  /* 0x008000fca9001388 */ /* 0x000fe80000004800 */
[----:B------:R-:W-:Y:S01]  /*43f0*/  BAR.SYNC.DEFER_BLOCKING 0x0 ;  /* 0x0000000000007b1d */ /* 0x000fe20000010000 */
[----:B------:R-:W-:-:S04]  /*4400*/  IMAD.WIDE R246, R19, 0x2, R206 ;  /* 0x0000000213f67825 */ /* 0x000fc800078e02ce */
[----:B------:R-:W-:-:S04]  /*4410*/  IMAD.WIDE R250, R19, 0x2, R208 ;  /* 0x0000000213fa7825 */ /* 0x000fc800078e02d0 */
[----:B------:R-:W-:-:S04]  /*4420*/  IMAD.WIDE R244, R19, 0x2, R204 ;  /* 0x0000000213f47825 */ /* 0x000fc800078e02cc */
[----:B------:R-:W-:-:S04]  /*4430*/  IMAD.WIDE R138, R19, 0x2, R202 ;  /* 0x00000002138a7825 */ /* 0x000fc800078e02ca */
[C---:B------:R-:W-:Y:S01]  /*4440*/  IMAD.WIDE R248, R19.reuse, 0x2, R200 ;  /* 0x0000000213f87825 */ /* 0x040fe200078e02c8 */
[----:B------:R0:W2:Y:S04]  /*4450*/  LDG.E.U16 R43, [R246.64] ;  /* 0x00000006f62b7981 */ /* 0x0000a8000c1e1500 */
[----:B------:R1:W3:Y:S04]  /*4460*/  LDG.E.U16 R41, [R250.64] ;  /* 0x00000006fa297981 */ /* 0x0002e8000c1e1500 */
[----:B------:R4:W5:Y:S01]  /*4470*/  LDG.E.U16 R45, [R244.64] ;  /* 0x00000006f42d7981 */ /* 0x000962000c1e1500 */
[----:B0-----:R-:W-:-:S03]  /*4480*/  IMAD.WIDE R246, R19, 0x2, R198 ;  /* 0x0000000213f67825 */ /* 0x001fc600078e02c6 */
[----:B------:R0:W5:Y:S01]  /*4490*/  LDG.E.U16 R47, [R138.64] ;  /* 0x000000068a2f7981 */ /* 0x000162000c1e1500 */
[----:B-1----:R-:W-:-:S03]  /*44a0*/  IMAD.WIDE R250, R19, 0x2, R192 ;  /* 0x0000000213fa7825 */ /* 0x002fc600078e02c0 */
[----:B------:R1:W5:Y:S01]  /*44b0*/  LDG.E.U16 R57, [R248.64] ;  /* 0x00000006f8397981 */ /* 0x000362000c1e1500 */
[----:B----4-:R-:W-:-:S03]  /*44c0*/  IMAD.WIDE R244, R19, 0x2, R196 ;  /* 0x0000000213f47825 */ /* 0x010fc600078e02c4 */
        /* <DEDUP_REMOVED lines=16> */
[----:B------:R1:W5:Y:S04]  /*45d0*/  LDG.E.U16 R249, [R248.64] ;  /* 0x00000006f8f97981 */ /* 0x000368000c1e1500 */
[----:B------:R0:W5:Y:S04]  /*45e0*/  LDG.E.U16 R247, [R246.64] ;  /* 0x00000006f6f77981 */ /* 0x000168000c1e1500 */
[----:B------:R-:W5:Y:S04]  /*45f0*/  LDG.E.U16 R251, [R250.64] ;  /* 0x00000006fafb7981 */ /* 0x000f68000c1e1500 */
[----:B------:R-:W1:Y:S01]  /*4600*/  LDS R137, [R38.X8+0x8000] ;  /* 0x0080000026897984 */ /* 0x000e620000008800 */
[----:B------:R-:W-:Y:S01]  /*4610*/  FADD R176, -R127, R176 ;  /* 0x000000b07fb07221 */ /* 0x000fe20000000100 */
[----:B------:R-:W-:-:S02]  /*4620*/  F2FP.BF16.PACK_AB R134, R134, R136 ;  /* 0x000000888686723e */ /* 0x000fc400000010ff */
[----:B------:R-:W-:Y:S01]  /*4630*/  LDS R252, [R11+0x8000] ;  /* 0x008000000bfc7984 */ /* 0x000fe20000000800 */
[----:B------:R-:W-:-:S06]  /*4640*/  FMUL R176, R176, 1.4426950216293334961 ;  /* 0x3fb8aa3bb0b07820 */ /* 0x000fcc0000400000 */
[----:B------:R-:W1:Y:S01]  /*4650*/  MUFU.EX2 R176, R176 ;  /* 0x000000b000b07308 */ /* 0x000e620000000800 */
[----:B----4-:R-:W-:Y:S01]  /*4660*/  FADD R138, -R126, R177 ;  /* 0x000000b17e8a7221 */ /* 0x010fe20000000100 */
[----:B------:R-:W-:Y:S02]  /*4670*/  F2FP.BF16.PACK_AB R136, R130, R132 ;  /* 0x000000848288723e */ /* 0x000fe400000010ff */
[----:B0-----:R-:W-:Y:S01]  /*4680*/  F2FP.BF16.PACK_AB R246, R129, R42 ;  /* 0x0000002a81f6723e */ /* 0x001fe200000010ff */
[----:B------:R-:W-:Y:S01]  /*4690*/  FMUL R177, R138, 1.4426950216293334961 ;  /* 0x3fb8aa3b8ab17820 */ /* 0x000fe20000400000 */
[----:B-1----:R-:W-:Y:S01]  /*46a0*/  F2FP.BF16.PACK_AB R248, R131, R46 ;  /* 0x0000002e83f8723e */ /* 0x002fe200000010ff */
[----:B------:R-:W0:Y:S04]  /*46b0*/  LDS R138, [R140.X8+0x8000] ;  /* 0x008000008c8a7984 */ /* 0x000e280000008800 */
[----:B------:R-:W-:Y:S04]  /*46c0*/  LDS R132, [R142.X8+0x8000] ;  /* 0x008000008e847984 */ /* 0x000fe80000008800 */
[----:B------:R-:W-:Y:S01]  /*46d0*/  LDS R131, [R144.X8+0x8000] ;  /* 0x0080000090837984 */ /* 0x000fe20000008800 */
[----:B------:R-:W-:-:S02]  /*46e0*/  FMUL R62, R176, R62 ;  /* 0x0000003eb03e7220 */ /* 0x000fc40000400000 */
[C---:B------:R-:W-:Y:S01]  /*46f0*/  FMUL R63, R176.reuse, R63 ;  /* 0x0000003fb03f7220 */ /* 0x040fe20000400000 */
[----:B------:R-:W-:Y:S01]  /*4700*/  LDS R130, [R146.X8+0x8000] ;  /* 0x0080000092827984 */ /* 0x000fe20000008800 */
[C---:B------:R-:W-:Y:S02]  /*4710*/  FMUL R66, R176.reuse, R66 ;  /* 0x00000042b0427220 */ /* 0x040fe40000400000 */
[C---:B------:R-:W-:Y:S01]  /*4720*/  FMUL R67, R176.reuse, R67 ;  /* 0x00000043b0437220 */ /* 0x040fe20000400000 */
[----:B------:R-:W-:Y:S01]  /*4730*/  LDS R129, [R148.X8+0x8000] ;  /* 0x0080000094817984 */ /* 0x000fe20000008800 */
[C---:B------:R-:W-:Y:S02]  /*4740*/  FMUL R50, R176.reuse, R50 ;  /* 0x00000032b0327220 */ /* 0x040fe40000400000 */
[C---:B------:R-:W-:Y:S02]  /*4750*/  FMUL R51, R176.reuse, R51 ;  /* 0x00000033b0337220 */ /* 0x040fe40000400000 */
[----:B------:R-:W-:-:S02]  /*4760*/  FMUL R54, R176, R54 ;  /* 0x00000036b0367220 */ /* 0x000fc40000400000 */
[C---:B------:R-:W-:Y:S02]  /*4770*/  FFMA R157, R176.reuse, R157, R137 ;  /* 0x0000009db09d7223 */ /* 0x040fe40000000089 */
[----:B------:R-:W-:Y:S01]  /*4780*/  FMUL R55, R176, R55 ;  /* 0x00000037b0377220 */ /* 0x000fe20000400000 */
[----:B------:R-:W-:Y:S02]  /*4790*/  F2FP.BF16.PACK_AB R176, R118, R128 ;  /* 0x0000008076b0723e */ /* 0x000fe400000010ff */
[----:B------:R-:W-:Y:S04]  /*47a0*/  LDS R128, [R150.X8+0x8000] ;  /* 0x0080000096807984 */ /* 0x000fe80000008800 */
[----:B------:R-:W-:Y:S01]  /*47b0*/  BAR.SYNC.DEFER_BLOCKING 0x0 ;  /* 0x0000000000007b1d */ /* 0x000fe20000010000 */
[----:B------:R-:W-:-:S02]  /*47c0*/  F2FP.BF16.PACK_AB R44, R242, R44 ;  /* 0x0000002cf22c723e */ /* 0x000fc400000010ff */
[----:B------:R-:W-:Y:S02]  /*47d0*/  F2FP.BF16.PACK_AB R242, R58, R116 ;  /* 0x000000743af2723e */ /* 0x000fe400000010ff */
[----:B------:R-:W-:Y:S01]  /*47e0*/  F2FP.BF16.PACK_AB R244, R40, R56 ;  /* 0x0000003828f4723e */ /* 0x000fe200000010ff */
[----:B------:R-:W-:Y:S01]  /*47f0*/  FADD R175, -R124, R175 ;  /* 0x000000af7caf7221 */ /* 0x000fe20000000100 */
[----:B------:R-:W1:Y:S03]  /*4800*/  MUFU.EX2 R177, R177 ;  /* 0x000000b100b17308 */ /* 0x000e660000000800 */
[----:B------:R-:W-:-:S05]  /*4810*/  FMUL R175, R175, 1.4426950216293334961 ;  /* 0x3fb8aa3bafaf7820 */ /* 0x000fca0000400000 */
[----:B------:R-:W4:Y:S01]  /*4820*/  MUFU.EX2 R137, R175 ;  /* 0x000000af00897308 */ /* 0x000f220000000800 */
[C---:B-1----:R-:W-:Y:S02]  /*4830*/  FMUL R60, R177.reuse, R60 ;  /* 0x0000003cb13c7220 */ /* 0x042fe40000400000 */
[C---:B------:R-:W-:Y:S02]  /*4840*/  FMUL R61, R177.reuse, R61 ;  /* 0x0000003db13d7220 */ /* 0x040fe40000400000 */
[C---:B------:R-:W-:Y:S02]  /*4850*/  FMUL R64, R177.reuse, R64 ;  /* 0x00000040b1407220 */ /* 0x040fe40000400000 */
[C---:B------:R-:W-:Y:S02]  /*4860*/  FMUL R65, R177.reuse, R65 ;  /* 0x00000041b1417220 */ /* 0x040fe40000400000 */
[C---:B------:R-:W-:Y:S02]  /*4870*/  FMUL R48, R177.reuse, R48 ;  /* 0x00000030b1307220 */ /* 0x040fe40000400000 */
[----:B------:R-:W-:-:S02]  /*4880*/  FMUL R49, R177, R49 ;  /* 0x00000031b1317220 */ /* 0x000fc40000400000 */
[C---:B------:R-:W-:Y:S02]  /*4890*/  FMUL R52, R177.reuse, R52 ;  /* 0x00000034b1347220 */ /* 0x040fe40000400000 */
[----:B------:R-:W-:Y:S02]  /*48a0*/  FMUL R53, R177, R53 ;  /* 0x00000035b1357220 */ /* 0x000fe40000400000 */
[C---:B----4-:R-:W-:Y:S02]  /*48b0*/  FMUL R68, R137.reuse, R68 ;  /* 0x0000004489447220 */ /* 0x050fe40000400000 */
[C---:B------:R-:W-:Y:S02]  /*48c0*/  FMUL R69, R137.reuse, R69 ;  /* 0x0000004589457220 */ /* 0x040fe40000400000 */
[C---:B------:R-:W-:Y:S02]  /*48d0*/  FMUL R72, R137.reuse, R72 ;  /* 0x0000004889487220 */ /* 0x040fe40000400000 */
[----:B------:R-:W-:-:S02]  /*48e0*/  FMUL R73, R137, R73 ;  /* 0x0000004989497220 */ /* 0x000fc40000400000 */
[C---:B------:R-:W-:Y:S02]  /*48f0*/  FMUL R108, R137.reuse, R108 ;  /* 0x0000006c896c7220 */ /* 0x040fe40000400000 */
[C---:B------:R-:W-:Y:S02]  /*4900*/  FMUL R109, R137.reuse, R109 ;  /* 0x0000006d896d7220 */ /* 0x040fe40000400000 */
[C---:B------:R-:W-:Y:S02]  /*4910*/  FMUL R104, R137.reuse, R104 ;  /* 0x0000006889687220 */ /* 0x040fe40000400000 */
[C---:B------:R-:W-:Y:S02]  /*4920*/  FMUL R105, R137.reuse, R105 ;  /* 0x0000006989697220 */ /* 0x040fe40000400000 */
[----:B0-----:R-:W-:Y:S02]  /*4930*/  FFMA R156, R137, R156, R138 ;  /* 0x0000009c899c7223 */ /* 0x001fe4000000008a */
[----:B------:R-:W-:-:S04]  /*4940*/  FADD R137, -R121, R170 ;  /* 0x000000aa79897221 */ /* 0x000fc80000000100 */
[----:B------:R-:W-:-:S06]  /*4950*/  FMUL R137, R137, 1.4426950216293334961 ;  /* 0x3fb8aa3b89897820 */ /* 0x000fcc0000400000 */
[----:B------:R-:W-:Y:S01]  /*4960*/  MUFU.EX2 R137, R137 ;  /* 0x0000008900897308 */ /* 0x000fe20000000800 */
[----:B------:R-:W-:-:S04]  /*4970*/  UIADD3 UR4, UP0, UR4, 0x10, URZ ;  /* 0x0000001004047890 */ /* 0x000fc8000ff1e03f */
[----:B------:R-:W-:Y:S01]  /*4980*/  UIADD3.X UR5, URZ, UR5, URZ, UP0, !UPT ;  /* 0x000000053f057290 */ /* 0x000fe200087fe43f */
        /* <DEDUP_REMOVED lines=8> */
[----:B------:R0:W-:Y:S04]  /*4a10*/  STS.U16 [R8+0x9000], R133 ;  /* 0x0090008508007388 */ /* 0x0001e80000000400 */
[----:B------:R-:W-:Y:S04]  /*4a20*/  STS.U16 [R8+0x9200], R135 ;  /* 0x0092008708007388 */ /* 0x000fe80000000400 */
[----:B------:R-:W-:Y:S04]  /*4a30*/  STS.U16 [R8+0x9600], R243 ;  /* 0x009600f308007388 */ /* 0x000fe80000000400 */
[----:B------:R-:W-:Y:S04]  /*4a40*/  STS.U16 [R8+0x9400], R139 ;  /* 0x0094008b08007388 */ /* 0x000fe80000000400 */
[----:B------:R-:W-:Y:S04]  /*4a50*/  STS.U16 [R8+0x9800], R245 ;  /* 0x009800f508007388 */ /* 0x000fe80000000400 */
[----:B------:R-:W-:Y:S04]  /*4a60*/  STS.U16 [R8+0x9c00], R249 ;  /* 0x009c00f908007388 */ /* 0x000fe80000000400 */
[----:B------:R-:W-:Y:S04]  /*4a70*/  STS.U16 [R8+0x9a00], R247 ;  /* 0x009a00f708007388 */ /* 0x000fe80000000400 */
[----:B------:R-:W-:Y:S04]  /*4a80*/  STS.U16 [R8+0x9e00], R251 ;  /* 0x009e00fb08007388 */ /* 0x000fe80000000400 */
[----:B------:R-:W-:Y:S04]  /*4a90*/  STS [R5+0xa000], R44 ;  /* 0x00a0002c05007388 */ /* 0x000fe80000000800 */
[----:B------:R1:W-:Y:S04]  /*4aa0*/  STS [R5+0xa100], R134 ;  /* 0x00a1008605007388 */ /* 0x0003e80000000800 */
[----:B------:R-:W-:Y:S04]  /*4ab0*/  STS [R5+0xa200], R136 ;  /* 0x00a2008805007388 */ /* 0x000fe80000000800 */
[----:B------:R-:W-:Y:S04]  /*4ac0*/  STS [R5+0xa300], R176 ;  /* 0x00a300b005007388 */ /* 0x000fe80000000800 */
[----:B------:R-:W-:Y:S04]  /*4ad0*/  STS [R5+0xa400], R242 ;  /* 0x00a400f205007388 */ /* 0x000fe80000000800 */
[----:B------:R-:W-:Y:S04]  /*4ae0*/  STS [R5+0xa500], R244 ;  /* 0x00a500f405007388 */ /* 0x000fe80000000800 */
[----:B------:R-:W-:Y:S04]  /*4af0*/  STS [R5+0xa600], R246 ;  /* 0x00a600f605007388 */ /* 0x000fe80000000800 */
[----:B------:R-:W-:Y:S04]  /*4b00*/  STS [R5+0xa700], R248 ;  /* 0x00a700f805007388 */ /* 0x000fe80000000800 */
[----:B------:R-:W-:Y:S01]  /*4b10*/  BAR.SYNC.DEFER_BLOCKING 0x0 ;  /* 0x0000000000007b1d */ /* 0x000fe20000010000 */
[----:B0-----:R-:W-:-:S04]  /*4b20*/  FADD R133, -R125, R174 ;  /* 0x000000ae7d857221 */ /* 0x001fc80000000100 */
[----:B------:R-:W-:Y:S01]  /*4b30*/  FMUL R133, R133, 1.4426950216293334961 ;  /* 0x3fb8aa3b85857820 */ /* 0x000fe20000400000 */
[----:B------:R-:W-:Y:S04]  /*4b40*/  LDSM.16.M88.4 R116, [R29+0xa000] ;  /* 0x00a000001d74783b */ /* 0x000fe80000000200 */
[----:B------:R-:W0:Y:S04]  /*4b50*/  LDSM.16.M88.4 R40, [R9+0x8000] ;  /* 0x008000000928783b */ /* 0x000e280000000200 */
[----:B------:R-:W2:Y:S04]  /*4b60*/  LDSM.16.M88.4 R44, [R9+0x9000] ;  /* 0x00900000092c783b */ /* 0x000ea80000000200 */
[----:B------:R-:W3:Y:S01]  /*4b70*/  LDSM.16.M88.4 R56, [R29+0xa200] ;  /* 0x00a200001d38783b */ /* 0x000ee20000000200 */
[----:B------:R-:W4:Y:S01]  /*4b80*/  MUFU.EX2 R133, R133 ;  /* 0x0000008500857308 */ /* 0x000f220000000800 */
[----:B-1----:R-:W-:-:S02]  /*4b90*/  FADD R134, -R123, R172 ;  /* 0x000000ac7b867221 */ /* 0x002fc40000000100 */
[C---:B----4-:R-:W-:Y:S02]  /*4ba0*/  FMUL R70, R133.reuse, R70 ;  /* 0x0000004685467220 */ /* 0x050fe40000400000 */
[C---:B------:R-:W-:Y:S02]  /*4bb0*/  FMUL R71, R133.reuse, R71 ;  /* 0x0000004785477220 */ /* 0x040fe40000400000 */
[C---:B------:R-:W-:Y:S02]  /*4bc0*/  FMUL R74, R133.reuse, R74 ;  /* 0x0000004a854a7220 */ /* 0x040fe40000400000 */
[C---:B------:R-:W-:Y:S02]  /*4bd0*/  FMUL R75, R133.reuse, R75 ;  /* 0x0000004b854b7220 */ /* 0x040fe40000400000 */
[C---:B------:R-:W-:Y:S02]  /*4be0*/  FMUL R110, R133.reuse, R110 ;  /* 0x0000006e856e7220 */ /* 0x040fe40000400000 */
[----:B------:R-:W-:-:S02]  /*4bf0*/  FMUL R111, R133, R111 ;  /* 0x0000006f856f7220 */ /* 0x000fc40000400000 */
[C---:B------:R-:W-:Y:S02]  /*4c00*/  FMUL R106, R133.reuse, R106 ;  /* 0x0000006a856a7220 */ /* 0x040fe40000400000 */
[----:B------:R-:W-:Y:S01]  /*4c10*/  FMUL R107, R133, R107 ;  /* 0x0000006b856b7220 */ /* 0x000fe20000400000 */
[C---:B0-----:R-:W-:Y:S08]  /*4c20*/  HMMA.16816.F32.BF16 R60, R116.reuse, R40, R60 ;  /* 0x00000028743c723c */ /* 0x041ff0000004183c */
[C---:B------:R-:W-:Y:S08]  /*4c30*/  HMMA.16816.F32.BF16 R64, R116.reuse, R42, R64 ;  /* 0x0000002a7440723c */ /* 0x040ff00000041840 */
[C---:B--2---:R-:W-:Y:S08]  /*4c40*/  HMMA.16816.F32.BF16 R48, R116.reuse, R44, R48 ;  /* 0x0000002c7430723c */ /* 0x044ff00000041830 */
[----:B------:R-:W-:Y:S07]  /*4c50*/  HMMA.16816.F32.BF16 R52, R116, R46, R52 ;  /* 0x0000002e7434723c */ /* 0x000fee0000041834 */
[----:B------:R-:W-:Y:S01]  /*4c60*/  FADD R116, -R122, R173 ;  /* 0x000000ad7a747221 */ /* 0x000fe20000000100 */
[----:B---3--:R-:W-:Y:S03]  /*4c70*/  HMMA.16816.F32.BF16 R68, R56, R40, R68 ;  /* 0x000000283844723c */ /* 0x008fe60000041844 */
[----:B------:R-:W-:-:S02]  /*4c80*/  FMUL R136, R116, 1.4426950216293334961 ;  /* 0x3fb8aa3b74887820 */ /* 0x000fc40000400000 */
[----:B------:R-:W0:Y:S03]  /*4c90*/  LDSM.16.M88.4 R116, [R29+0xa400] ;  /* 0x00a400001d74783b */ /* 0x000e260000000200 */
[----:B------:R-:W-:Y:S01]  /*4ca0*/  HMMA.16816.F32.BF16 R72, R56, R42, R72 ;  /* 0x0000002a3848723c */ /* 0x000fe20000041848 */
[----:B------:R-:W-:-:S07]  /*4cb0*/  FMUL R135, R134, 1.4426950216293334961 ;  /* 0x3fb8aa3b86877820 */ /* 0x000fce0000400000 */
[C---:B------:R-:W-:Y:S01]  /*4cc0*/  HMMA.16816.F32.BF16 R108, R56.reuse, R44, R108 ;  /* 0x0000002c386c723c */ /* 0x040fe2000004186c */
[----:B------:R1:W2:Y:S07]  /*4cd0*/  MUFU.EX2 R134, R136 ;  /* 0x0000008800867308 */ /* 0x0002ae0000000800 */
[----:B------:R-:W-:Y:S01]  /*4ce0*/  HMMA.16816.F32.BF16 R104, R56, R46, R104 ;  /* 0x0000002e3868723c */ /* 0x000fe20000041868 */
[----:B------:R-:W3:Y:S01]  /*4cf0*/  LDSM.16.M88.4 R56, [R29+0xa600] ;  /* 0x00a600001d38783b */ /* 0x000ee20000000200 */
[----:B-1----:R-:W-:-:S04]  /*4d00*/  FADD R136, -R120, R171 ;  /* 0x000000ab78887221 */ /* 0x002fc80000000100 */
[----:B------:R-:W-:Y:S01]  /*4d10*/  FMUL R136, R136, 1.4426950216293334961 ;  /* 0x3fb8aa3b88887820 */ /* 0x000fe20000400000 */
[----:B------:R-:W1:Y:S08]  /*4d20*/  MUFU.EX2 R135, R135 ;  /* 0x0000008700877308 */ /* 0x000e700000000800 */
[----:B------:R-:W4:Y:S01]  /*4d30*/  MUFU.EX2 R136, R136 ;  /* 0x0000008800887308 */ /* 0x000f220000000800 */
[----:B--2---:R-:W-:-:S02]  /*4d40*/  FMUL R112, R134, R112 ;  /* 0x0000007086707220 */ /* 0x004fc40000400000 */
[----:B------:R-:W-:Y:S02]  /*4d50*/  FMUL R113, R134, R113 ;  /* 0x0000007186717220 */ /* 0x000fe40000400000 */
[C---:B------:R-:W-:Y:S02]  /*4d60*/  FMUL R86, R137.reuse, R86 ;  /* 0x0000005689567220 */ /* 0x040fe40000400000 */
[----:B------:R-:W-:Y:S02]  /*4d70*/  FMUL R87, R137, R87 ;  /* 0x0000005789577220 */ /* 0x000fe40000400000 */
[C---:B-1----:R-:W-:Y:S02]  /*4d80*/  FMUL R114, R135.reuse, R114 ;  /* 0x0000007287727220 */ /* 0x042fe40000400000 */
[----:B------:R-:W-:Y:S02]  /*4d90*/  FMUL R115, R135, R115 ;  /* 0x0000007387737220 */ /* 0x000fe40000400000 */
[----:B----4-:R-:W-:-:S02]  /*4da0*/  FMUL R84, R136, R84 ;  /* 0x0000005488547220 */ /* 0x010fc40000400000 */
[----:B------:R-:W-:-:S03]  /*4db0*/  FMUL R85, R136, R85 ;  /* 0x0000005588557220 */ /* 0x000fc60000400000 */
[----:B0-----:R-:W-:Y:S01]  /*4dc0*/  HMMA.16816.F32.BF16 R112, R116, R40, R112 ;  /* 0x000000287470723c */ /* 0x001fe20000041870 */
[----:B------:R-:W-:-:S07]  /*4dd0*/  ISETP.LE.U32.AND P2, PT, R163, UR4, PT ;  /* 0x00000004a3007c0c */ /* 0x000fce000bf43070 */
[----:B---3--:R-:W-:Y:S07]  /*4de0*/  HMMA.16816.F32.BF16 R84, R56, R40, R84 ;  /* 0x000000283854723c */ /* 0x008fee0000041854 */
[----:B------:R-:W-:-:S05]  /*4df0*/  IMAD.U32 R41, RZ, RZ, UR5 ;  /* 0x00000005ff297e24 */ /* 0x000fca000f8e00ff */
[----:B------:R-:W-:Y:S01]  /*4e00*/  ISETP.GE.U32.AND.EX P2, PT, R41, RZ, PT, P2 ;  /* 0x000000ff2900720c */ /* 0x000fe20003f46120 */
[C---:B------:R-:W-:Y:S02]  /*4e10*/  FMUL R76, R134.reuse, R76 ;  /* 0x0000004c864c7220 */ /* 0x040fe40000400000 */
[C---:B------:R-:W-:Y:S02]  /*4e20*/  FMUL R77, R134.reuse, R77 ;  /* 0x0000004d864d7220 */ /* 0x040fe40000400000 */
[C---:B------:R-:W-:Y:S02]  /*4e30*/  FMUL R78, R135.reuse, R78 ;  /* 0x0000004e874e7220 */ /* 0x040fe40000400000 */
[----:B------:R-:W-:Y:S02]  /*4e40*/  FMUL R79, R135, R79 ;  /* 0x0000004f874f7220 */ /* 0x000fe40000400000 */
[C---:B------:R-:W-:Y:S02]  /*4e50*/  FMUL R80, R134.reuse, R80 ;  /* 0x0000005086507220 */ /* 0x040fe40000400000 */
[----:B------:R-:W-:-:S02]  /*4e60*/  FMUL R81, R134, R81 ;  /* 0x0000005186517220 */ /* 0x000fc40000400000 */
        /* <DEDUP_REMOVED lines=17> */
[----:B------:R-:W-:Y:S01]  /*4f80*/  FMUL R99, R137, R99 ;  /* 0x0000006389637220 */ /* 0x000fe20000400000 */
[----:B------:R-:W-:Y:S01]  /*4f90*/  MOV R40, 0x10 ;  /* 0x0000001000287802 */ /* 0x000fe20000000f00 */
[----:B------:R-:W-:Y:S01]  /*4fa0*/  HMMA.16816.F32.BF16 R76, R116, R42, R76 ;  /* 0x0000002a744c723c */ /* 0x000fe2000004184c */
[----:B------:R-:W-:Y:S01]  /*4fb0*/  FFMA R158, R177, R158, R252 ;  /* 0x0000009eb19e7223 */ /* 0x000fe200000000fc */
[----:B------:R-:W-:Y:S01]  /*4fc0*/  MOV R176, R127 ;  /* 0x0000007f00b07202 */ /* 0x000fe20000000f00 */
[----:B------:R-:W-:Y:S01]  /*4fd0*/  FFMA R155, R133, R155, R132 ;  /* 0x0000009b859b7223 */ /* 0x000fe20000000084 */
[----:B------:R-:W-:Y:S01]  /*4fe0*/  MOV R173, R122 ;  /* 0x0000007a00ad7202 */ /* 0x000fe20000000f00 */
[----:B------:R-:W-:-:S03]  /*4ff0*/  IMAD R19, R40, c[0x0][0x1b4], R19 ;  /* 0x00006d0028137a24 */ /* 0x000fc600078e0213 */
[----:B------:R-:W-:Y:S01]  /*5000*/  HMMA.16816.F32.BF16 R80, R116, R44, R80 ;  /* 0x0000002c7450723c */ /* 0x000fe20000041850 */
[----:B------:R-:W-:Y:S01]  /*5010*/  IMAD R20, R40, c[0x0][0x1a4], R20 ;  /* 0x0000690028147a24 */ /* 0x000fe200078e0214 */
[----:B------:R-:W-:Y:S01]  /*5020*/  MOV R171, R120 ;  /* 0x0000007800ab7202 */ /* 0x000fe20000000f00 */
[----:B------:R-:W-:Y:S02]  /*5030*/  FFMA R154, R134, R154, R131 ;  /* 0x0000009a869a7223 */ /* 0x000fe40000000083 */
[----:B------:R-:W-:-:S03]  /*5040*/  FFMA R153, R135, R153, R130 ;  /* 0x0000009987997223 */ /* 0x000fc60000000082 */
[----:B------:R-:W-:Y:S01]  /*5050*/  HMMA.16816.F32.BF16 R100, R116, R46, R100 ;  /* 0x0000002e7464723c */ /* 0x000fe20000041864 */
[----:B------:R-:W-:Y:S02]  /*5060*/  FFMA R152, R136, R152, R129 ;  /* 0x0000009888987223 */ /* 0x000fe40000000081 */
[----:B------:R-:W-:Y:S02]  /*5070*/  FFMA R151, R137, R151, R128 ;  /* 0x0000009789977223 */ /* 0x000fe40000000080 */
[----:B------:R-:W-:-:S03]  /*5080*/  IMAD.MOV.U32 R177, RZ, RZ, R126 ;  /* 0x000000ffffb17224 */ /* 0x000fc600078e007e */
[----:B------:R-:W-:Y:S01]  /*5090*/  HMMA.16816.F32.BF16 R88, R56, R42, R88 ;  /* 0x0000002a3858723c */ /* 0x000fe20000041858 */
[----:B------:R-:W-:Y:S02]  /*50a0*/  IMAD.MOV.U32 R175, RZ, RZ, R124 ;  /* 0x000000ffffaf7224 */ /* 0x000fe400078e007c */
[----:B------:R-:W-:Y:S02]  /*50b0*/  IMAD.MOV.U32 R174, RZ, RZ, R125 ;  /* 0x000000ffffae7224 */ /* 0x000fe400078e007d */
[----:B------:R-:W-:-:S03]  /*50c0*/  IMAD.MOV.U32 R172, RZ, RZ, R123 ;  /* 0x000000ffffac7224 */ /* 0x000fc600078e007b */
[----:B------:R-:W-:Y:S01]  /*50d0*/  HMMA.16816.F32.BF16 R92, R56, R44, R92 ;  /* 0x0000002c385c723c */ /* 0x000fe2000004185c */
[----:B------:R-:W-:-:S07]  /*50e0*/  IMAD.MOV.U32 R170, RZ, RZ, R121 ;  /* 0x000000ffffaa7224 */ /* 0x000fce00078e0079 */
[----:B------:R-:W-:Y:S01]  /*50f0*/  HMMA.16816.F32.BF16 R96, R56, R46, R96 ;  /* 0x0000002e3860723c */ /* 0x000fe20000041860 */
[----:B------:R-:W-:Y:S01]  /*5100*/  @P2 CALL.REL.NOINC `(.L_x_0) ;  /* 0x0000001000002944 */ /* 0x000fe20003c00000 */
[----:B------:R-:W-:Y:S06]  /*5110*/  BRA `(.L_x_1) ;  /* 0xffffd83000007947 */ /* 0x000fec000383ffff */
.L_x_0:
[C---:B------:R-:W-:Y:S01]  /*5120*/  LEA R12, R3.reuse, R4, 0x2 ;  /* 0x00000004030c7211 */ /* 0x040fe200078e10ff */
[----:B------:R-:W-:Y:S01]  /*5130*/  IMAD.SHL.U32 R6, R0, 0x10, RZ ;  /* 0x0000001000067824 */ /* 0x000fe200078e00ff */
[----:B------:R-:W-:Y:S01]  /*5140*/  LOP3.LUT R160, R160, 0x1c00, RZ, 0xc0, !PT ;  /* 0x00001c00a0a07812 */ /* 0x000fe200078ec0ff */
[----:B------:R-:W-:Y:S01]  /*5150*/  IMAD.SHL.U32 R5, R0, 0x4, RZ ;  /* 0x0000000400057824 */ /* 0x000fe200078e00ff */
[----:B------:R-:W-:Y:S01]  /*5160*/  SHF.R.U32.HI R7, RZ, 0x1, R0 ;  /* 0x00000001ff077819 */ /* 0x000fe20000011600 */
[C---:B------:R-:W-:Y:S01]  /*5170*/  IMAD R14, R3.reuse, 0x4, R12 ;  /* 0x00000004030e7824 */ /* 0x040fe200078e020c */
[----:B------:R-:W-:Y:S01]  /*5180*/  LOP3.LUT R8, R6, 0x70, RZ, 0xc0, !PT ;  /* 0x0000007006087812 */ /* 0x000fe200078ec0ff */
[----:B------:R-:W-:Y:S01]  /*5190*/  IMAD.MOV.U32 R224, RZ, RZ, R78 ;  /* 0x000000ffffe07224 */ /* 0x000fe200078e004e */
[----:B------:R-:W-:Y:S01]  /*51a0*/  LOP3.LUT R160, R160, 0x38, R5, 0xf8, !PT ;  /* 0x00000038a0a07812 */ /* 0x000fe200078ef805 */
[----:B------:R-:W-:Y:S01]  /*51b0*/  FMUL R78, R152, 8388608 ;  /* 0x4b000000984e7820 */ /* 0x000fe20000400000 */
[----:B------:R-:W-:Y:S01]  /*51c0*/  LEA R16, R3, R14, 0x2 ;  /* 0x0000000e03107211 */ /* 0x000fe200078e10ff */
[----:B------:R-:W-:Y:S01]  /*51d0*/  IMAD R8, R165, 0x4, R8 ;  /* 0x00000004a5087824 */ /* 0x000fe200078e0208 */
[----:B------:R-:W-:Y:S01]  /*51e0*/  LOP3.LUT R6, R159, 0x2040, RZ, 0xc0, !PT ;  /* 0x000020409f067812 */ /* 0x000fe200078ec0ff */
[----:B------:R-:W-:Y:S01]  /*51f0*/  IMAD.MOV.U32 R228, RZ, RZ, R88 ;  /* 0x000000ffffe47224 */ /* 0x000fe200078e0058 */
[----:B------:R-:W-:Y:S01]  /*5200*/  SHF.L.U32 R5, R0, 0x6, RZ ;  /* 0x0000000600057819 */ /* 0x000fe200000006ff */
[----:B------:R-:W-:Y:S01]  /*5210*/  IMAD R18, R3, 0x4, R16 ;  /* 0x0000000403127824 */ /* 0x000fe200078e0210 */
[----:B------:R-:W-:Y:S01]  /*5220*/  LOP3.LUT R162, R162, 0x2040, RZ, 0xc0, !PT ;  /* 0x00002040a2a27812 */ /* 0x000fe200078ec0ff */
[----:B------:R-:W-:Y:S01]  /*5230*/  IMAD.MOV.U32 R219, RZ, RZ, R80 ;  /* 0x000000ffffdb7224 */ /* 0x000fe200078e0050 */
[----:B------:R-:W-:Y:S01]  /*5240*/  LOP3.LUT R9, R6, 0x40, R7, 0x78, !PT ;  /* 0x0000004006097812 */ /* 0x000fe200078e7807 */
[----:B------:R-:W-:Y:S01]  /*5250*/  IMAD R6, R167, c[0x0][0x1c4], RZ ;  /* 0x00007100a7067a24 */ /* 0x000fe200078e02ff */
[----:B------:R-:W-:Y:S01]  /*5260*/  LEA R20, R3, R18, 0x2 ;  /* 0x0000001203147211 */ /* 0x000fe200078e10ff */
[----:B------:R-:W-:Y:S01]  /*5270*/  IMAD.MOV.U32 R232, RZ, RZ, R86 ;  /* 0x000000ffffe87224 */ /* 0x000fe200078e0056 */
[----:B------:R-:W-:Y:S01]  /*5280*/  LOP3.LUT R159, R162, 0x40, R5, 0x78, !PT ;  /* 0x00000040a29f7812 */ /* 0x000fe200078e7805 */
[----:B------:R-:W-:Y:S01]  /*5290*/  IMAD R5, R2, c[0x0][0x1c0], RZ ;  /* 0x0000700002057a24 */ /* 0x000fe200078e02ff */
[----:B------:R-:W-:Y:S01]  /*52a0*/  LOP3.LUT R7, R7, 0xc, RZ, 0xc0, !PT ;  /* 0x0000000c07077812 */ /* 0x000fe200078ec0ff */
[----:B------:R-:W-:Y:S01]  /*52b0*/  IMAD R22, R3, 0x4, R20 ;  /* 0x0000000403167824 */ /* 0x000fe200078e0214 */
[----:B------:R-:W-:Y:S01]  /*52c0*/  SHF.R.S32.HI R10, RZ, 0x3, R0 ;  /* 0x00000003ff0a7819 */ /* 0x000fe20000011400 */
[----:B------:R-:W-:Y:S01]  /*52d0*/  IMAD.MOV.U32 R229, RZ, RZ, R154 ;  /* 0x000000ffffe57224 */ /* 0x000fe200078e009a */
[----:B------:R-:W-:Y:S01]  /*52e0*/  IADD3 R0, R7, R8, RZ ;  /* 0x0000000807007210 */ /* 0x000fe20007ffe0ff */
[C---:B------:R-:W-:Y:S01]  /*52f0*/  IMAD.SHL.U32 R8, R6.reuse, 0x2, RZ ;  /* 0x0000000206087824 */ /* 0x040fe200078e00ff */
[----:B------:R-:W-:Y:S01]  /*5300*/  LEA R24, R3, R22, 0x2 ;  /* 0x0000001603187211 */ /* 0x000fe200078e10ff */
[----:B------:R-:W-:Y:S01]  /*5310*/  IMAD.HI R6, R6, 0x2, RZ ;  /* 0x0000000206067827 */ /* 0x000fe200078e02ff */
[----:B------:R-:W-:Y:S01]  /*5320*/  LOP3.LUT R159, R160, R159, RZ, 0xfc, !PT ;  /* 0x0000009fa09f7212 */ /* 0x000fe200078efcff */
[----:B------:R-:W-:Y:S01]  /*5330*/  BAR.SYNC.DEFER_BLOCKING 0x0 ;  /* 0x0000000000007b1d */ /* 0x000fe20000010000 */
[----:B------:R-:W-:Y:S01]  /*5340*/  SHF.L.U32 R217, R5, 0x1, RZ ;  /* 0x0000000105d97819 */ /* 0x000fe200000006ff */
[----:B------:R-:W-:Y:S01]  /*5350*/  IMAD R26, R3, 0x4, R24 ;  /* 0x00000004031a7824 */ /* 0x000fe200078e0218 */
[----:B------:R-:W-:Y:S01]  /*5360*/  LOP3.LUT R161, R161, 0x380, RZ, 0xc0, !PT ;  /* 0x00000380a1a17812 */ /* 0x000fe200078ec0ff */
[----:B------:R-:W-:Y:S01]  /*5370*/  IMAD.MOV.U32 R226, RZ, RZ, R82 ;  /* 0x000000ffffe27224 */ /* 0x000fe200078e0052 */
[----:B------:R-:W-:Y:S01]  /*5380*/  ISETP.GE.U32.AND P0, PT, R169, 0x40, PT ;  /* 0x00000040a900780c */ /* 0x000fe20003f06070 */
[----:B------:R-:W-:Y:S01]  /*5390*/  IMAD.HI R169, R5, 0x2, RZ ;  /* 0x0000000205a97827 */ /* 0x000fe200078e02ff */
[----:B------:R-:W-:-:S02]  /*53a0*/  LEA R28, R3, R26, 0x2 ;  /* 0x0000001a031c7211 */ /* 0x000fc400078e10ff */
[----:B------:R-:W-:Y:S01]  /*53b0*/  SGXT R7, R10, 0x1 ;  /* 0x000000010a07781a */ /* 0x000fe20000000200 */
[----:B------:R-:W-:Y:S01]  /*53c0*/  IMAD R150, R166, 0x10, R161 ;  /* 0x00000010a6967824 */ /* 0x000fe200078e02a1 */
[----:B------:R-:W-:Y:S01]  /*53d0*/  IADD3 R217, P1, P2, R8, c[0x0][0x178], R217 ;  /* 0x00005e0008d97a10 */ /* 0x000fe20007a3e0d9 */
[----:B------:R-:W-:Y:S01]  /*53e0*/  IMAD R30, R3, 0x4, R28 ;  /* 0x00000004031e7824 */ /* 0x000fe200078e021c */
[----:B------:R-:W-:Y:S01]  /*53f0*/  LOP3.LUT R7, R7, 0x4008, RZ, 0xc0, !PT ;  /* 0x0000400807077812 */ /* 0x000fe200078ec0ff */
[----:B------:R-:W-:Y:S01]  /*5400*/  IMAD.MOV.U32 R238, RZ, RZ, R158 ;  /* 0x000000ffffee7224 */ /* 0x000fe200078e009e */
[----:B------:R-:W-:Y:S02]  /*5410*/  IADD3.X R169, R6, c[0x0][0x17c], R169, P1, P2 ;  /* 0x00005f0006a97a10 */ /* 0x000fe40000fe44a9 */
[----:B------:R-:W-:Y:S02]  /*5420*/  LEA R32, R3, R30, 0x2 ;  /* 0x0000001e03207211 */ /* 0x000fe400078e10ff */
[----:B------:R-:W-:-:S02]  /*5430*/  LEA R8, P2, R12, R217, 0x1 ;  /* 0x000000d90c087211 */ /* 0x000fc400078408ff */
[----:B------:R-:W-:Y:S01]  /*5440*/  IADD3 R150, R7, R9, R150 ;  /* 0x0000000907967210 */ /* 0x000fe20007ffe096 */
[C---:B------:R-:W-:Y:S01]  /*5450*/  IMAD R34, R3.reuse, 0x4, R32 ;  /* 0x0000000403227824 */ /* 0x040fe200078e0220 */
[----:B------:R-:W-:Y:S02]  /*5460*/  LEA.HI.X.SX32 R9, R12, R169, 0x1, P2 ;  /* 0x000000a90c097211 */ /* 0x000fe400010f0eff */
[C---:B------:R-:W-:Y:S02]  /*5470*/  LEA R12, P2, R18.reuse, R217, 0x1 ;  /* 0x000000d9120c7211 */ /* 0x040fe400078408ff */
[C---:B------:R-:W-:Y:S02]  /*5480*/  LEA R36, R3.reuse, R34, 0x2 ;  /* 0x0000002203247211 */ /* 0x040fe400078e10ff */
[----:B------:R-:W-:Y:S02]  /*5490*/  LEA.HI.X.SX32 R13, R18, R169, 0x1, P2 ;  /* 0x000000a9120d7211 */ /* 0x000fe400010f0eff */
[----:B------:R-:W-:-:S02]  /*54a0*/  LEA R38, R3, R36, 0x2 ;  /* 0x0000002403267211 */ /* 0x000fc400078e10ff */
[C---:B------:R-:W-:Y:S02]  /*54b0*/  LEA R18, P2, R24.reuse, R217, 0x1 ;  /* 0x000000d918127211 */ /* 0x040fe400078408ff */
[C---:B------:R-:W-:Y:S02]  /*54c0*/  LEA R40, R3.reuse, R38, 0x2 ;  /* 0x0000002603287211 */ /* 0x040fe400078e10ff */
[----:B------:R-:W-:Y:S02]  /*54d0*/  LEA.HI.X.SX32 R19, R24, R169, 0x1, P2 ;  /* 0x000000a918137211 */ /* 0x000fe400010f0eff */
[-C--:B------:R-:W-:Y:S01]  /*54e0*/  LEA R24, P2, R30, R217.reuse, 0x1 ;  /* 0x000000d91e187211 */ /* 0x080fe200078408ff */
[----:B------:R-:W-:Y:S01]  /*54f0*/  IMAD R42, R3, 0x4, R40 ;  /* 0x00000004032a7824 */ /* 0x000fe200078e0228 */
[----:B------:R-:W-:Y:S02]  /*5500*/  LEA R10, P3, R14, R217, 0x1 ;  /* 0x000000d90e0a7211 */ /* 0x000fe400078608ff */
[----:B------:R-:W-:-:S02]  /*5510*/  LEA.HI.X.SX32 R25, R30, R169, 0x1, P2 ;  /* 0x000000a91e197211 */ /* 0x000fc400010f0eff */
[C---:B------:R-:W-:Y:S02]  /*5520*/  LEA R44, R3.reuse, R42, 0x2 ;  /* 0x0000002a032c7211 */ /* 0x040fe400078e10ff */
[----:B------:R-:W-:Y:S02]  /*5530*/  LEA R30, P2, R36, R217, 0x1 ;  /* 0x000000d9241e7211 */ /* 0x000fe400078408ff */
[C---:B------:R-:W-:Y:S02]  /*5540*/  LEA R46, R3.reuse, R44, 0x2 ;  /* 0x0000002c032e7211 */ /* 0x040fe400078e10ff */
[-C--:B------:R-:W-:Y:S02]  /*5550*/  LEA.HI.X.SX32 R11, R14, R169.reuse, 0x1, P3 ;  /* 0x000000a90e0b7211 */ /* 0x080fe400018f0eff */
[----:B------:R-:W-:Y:S01]  /*5560*/  LEA.HI.X.SX32 R31, R36, R169, 0x1, P2 ;  /* 0x000000a9241f7211 */ /* 0x000fe200010f0eff */
[----:B------:R-:W-:Y:S01]  /*5570*/  IMAD R56, R3, 0x4, R46 ;  /* 0x0000000403387824 */ /* 0x000fe200078e022e */
[----:B------:R-:W-:-:S02]  /*5580*/  LEA R14, P3, R20, R217, 0x1 ;  /* 0x000000d9140e7211 */ /* 0x000fc400078608ff */
[----:B------:R-:W-:Y:S01]  /*5590*/  LEA R36, P2, R42, R217, 0x1 ;  /* 0x000000d92a247211 */ /* 0x000fe200078408ff */
[C---:B------:R-:W-:Y:S01]  /*55a0*/  IMAD R58, R3.reuse, 0x4, R56 ;  /* 0x00000004033a7824 */ /* 0x040fe200078e0238 */
[-C--:B------:R-:W-:Y:S02]  /*55b0*/  LEA.HI.X.SX32 R15, R20, R169.reuse, 0x1, P3 ;  /* 0x000000a9140f7211 */ /* 0x080fe400018f0eff */
[----:B------:R-:W-:Y:S02]  /*55c0*/  LEA.HI.X.SX32 R37, R42, R169, 0x1, P2 ;  /* 0x000000a92a257211 */ /* 0x000fe400010f0eff */
[C---:B------:R-:W-:Y:S02]  /*55d0*/  LEA R116, R3.reuse, R58, 0x2 ;  /* 0x0000003a03747211 */ /* 0x040fe400078e10ff */
[-C--:B------:R-:W-:Y:S02]  /*55e0*/  LEA R20, P3, R26, R217.reuse, 0x1 ;  /* 0x000000d91a147211 */ /* 0x080fe400078608ff */
[----:B------:R-:W-:Y:S01]  /*55f0*/  LEA R42, P2, R56, R217, 0x1 ;  /* 0x000000d9382a7211 */ /* 0x000fe200078408ff */
[----:B------:R-:W-:Y:S01]  /*5600*/  IMAD R118, R3, 0x4, R116 ;  /* 0x0000000403767824 */ /* 0x000fe200078e0274 */
[----:B------:R-:W-:-:S02]  /*5610*/  LEA.HI.X.SX32 R21, R26, R169, 0x1, P3 ;  /* 0x000000a91a157211 */ /* 0x000fc400018f0eff */
[----:B------:R-:W-:Y:S02]  /*5620*/  LEA.HI.X.SX32 R43, R56, R169, 0x1, P2 ;  /* 0x000000a9382b7211 */ /* 0x000fe400010f0eff */
[C---:B------:R-:W-:Y:S02]  /*5630*/  LEA R128, R3.reuse, R118, 0x2 ;  /* 0x0000007603807211 */ /* 0x040fe400078e10ff */
[-C--:B------:R-:W-:Y:S02]  /*5640*/  LEA R26, P3, R32, R217.reuse, 0x1 ;  /* 0x000000d9201a7211 */ /* 0x080fe400078608ff */
[-C--:B------:R-:W-:Y:S01]  /*5650*/  LEA R56, P2, R118, R217.reuse, 0x1 ;  /* 0x000000d976387211 */ /* 0x080fe200078408ff */
[----:B------:R-:W-:Y:S01]  /*5660*/  IMAD R130, R3, 0x4, R128 ;  /* 0x0000000403827824 */ /* 0x000fe200078e0280 */
[----:B------:R-:W-:Y:S02]  /*5670*/  LEA R6, P1, R4, R217, 0x1 ;  /* 0x000000d904067211 */ /* 0x000fe400078208ff */
[----:B------:R-:W-:-:S02]  /*5680*/  LEA.HI.X.SX32 R27, R32, R169, 0x1, P3 ;  /* 0x000000a9201b7211 */ /* 0x000fc400018f0eff */
[C---:B------:R-:W-:Y:S02]  /*5690*/  LEA R132, R3.reuse, R130, 0x2 ;  /* 0x0000008203847211 */ /* 0x040fe400078e10ff */
[----:B------:R-:W-:Y:S02]  /*56a0*/  LEA.HI.X.SX32 R57, R118, R169, 0x1, P2 ;  /* 0x000000a976397211 */ /* 0x000fe400010f0eff */
[-C--:B------:R-:W-:Y:S01]  /*56b0*/  LEA R32, P3, R38, R217.reuse, 0x1 ;  /* 0x000000d926207211 */ /* 0x080fe200078608ff */
[C---:B------:R-:W-:Y:S01]  /*56c0*/  IMAD R134, R3.reuse, 0x4, R132 ;  /* 0x0000000403867824 */ /* 0x040fe200078e0284 */
[----:B------:R-:W-:Y:S02]  /*56d0*/  LEA R118, P2, R132, R217, 0x1 ;  /* 0x000000d984767211 */ /* 0x000fe400078408ff */
[----:B------:R-:W-:Y:S02]  /*56e0*/  LEA.HI.X.SX32 R7, R4, R169, 0x1, P1 ;  /* 0x000000a904077211 */ /* 0x000fe400008f0eff */
[----:B------:R-:W-:-:S02]  /*56f0*/  LEA R136, R3, R134, 0x2 ;  /* 0x0000008603887211 */ /* 0x000fc400078e10ff */
[----:B------:R-:W-:Y:S02]  /*5700*/  LEA R4, P1, R16, R217, 0x1 ;  /* 0x000000d910047211 */ /* 0x000fe400078208ff */
[-C--:B------:R-:W-:Y:S01]  /*5710*/  LEA.HI.X.SX32 R33, R38, R169.reuse, 0x1, P3 ;  /* 0x000000a926217211 */ /* 0x080fe200018f0eff */
[C---:B------:R-:W-:Y:S01]  /*5720*/  IMAD R138, R3.reuse, 0x4, R136 ;  /* 0x00000004038a7824 */ /* 0x040fe200078e0288 */
[----:B------:R-:W-:Y:S02]  /*5730*/  LEA.HI.X.SX32 R119, R132, R169, 0x1, P2 ;  /* 0x000000a984777211 */ /* 0x000fe400010f0eff */
[-C--:B------:R-:W-:Y:S02]  /*5740*/  LEA R38, P3, R44, R217.reuse, 0x1 ;  /* 0x000000d92c267211 */ /* 0x080fe400078608ff */
[----:B------:R-:W-:Y:S02]  /*5750*/  LEA R140, R3, R138, 0x2 ;  /* 0x0000008a038c7211 */ /* 0x000fe400078e10ff */
[----:B------:R-:W-:-:S02]  /*5760*/  LEA R132, P2, R138, R217, 0x1 ;  /* 0x000000d98a847211 */ /* 0x000fc400078408ff */
[----:B------:R-:W-:Y:S01]  /*5770*/  LEA.HI.X.SX32 R5, R16, R169, 0x1, P1 ;  /* 0x000000a910057211 */ /* 0x000fe200008f0eff */
[C---:B------:R-:W-:Y:S01]  /*5780*/  IMAD R142, R3.reuse, 0x4, R140 ;  /* 0x00000004038e7824 */ /* 0x040fe200078e028c */
[----:B------:R-:W-:Y:S02]  /*5790*/  LEA R16, P1, R22, R217, 0x1 ;  /* 0x000000d916107211 */ /* 0x000fe400078208ff */
[-C--:B------:R-:W-:Y:S02]  /*57a0*/  LEA.HI.X.SX32 R39, R44, R169.reuse, 0x1, P3 ;  /* 0x000000a92c277211 */ /* 0x080fe400018f0eff */
[C---:B------:R-:W-:Y:S02]  /*57b0*/  LEA R144, R3.reuse, R142, 0x2 ;  /* 0x0000008e03907211 */ /* 0x040fe400078e10ff */
[----:B------:R-:W-:Y:S02]  /*57c0*/  LEA.HI.X.SX32 R133, R138, R169, 0x1, P2 ;  /* 0x000000a98a857211 */ /* 0x000fe400010f0eff */
[-C--:B------:R-:W-:Y:S01]  /*57d0*/  LEA R44, P3, R58, R217.reuse, 0x1 ;  /* 0x000000d93a2c7211 */ /* 0x080fe200078608ff */
[----:B------:R-:W-:Y:S01]  /*57e0*/  IMAD R146, R3, 0x4, R144 ;  /* 0x0000000403927824 */ /* 0x000fe200078e0290 */
[----:B------:R-:W-:-:S02]  /*57f0*/  LEA R138, P2, R144, R217, 0x1 ;  /* 0x000000d9908a7211 */ /* 0x000fc400078408ff */
[----:B------:R-:W-:Y:S02]  /*5800*/  LEA.HI.X.SX32 R17, R22, R169, 0x1, P1 ;  /* 0x000000a916117211 */ /* 0x000fe400008f0eff */
[C---:B------:R-:W-:Y:S02]  /*5810*/  LEA R148, R3.reuse, R146, 0x2 ;  /* 0x0000009203947211 */ /* 0x040fe400078e10ff */
[----:B------:R-:W-:Y:S02]  /*5820*/  LEA R22, P1, R28, R217, 0x1 ;  /* 0x000000d91c167211 */ /* 0x000fe400078208ff */
[-C--:B------:R-:W-:Y:S01]  /*5830*/  LEA.HI.X.SX32 R45, R58, R169.reuse, 0x1, P3 ;  /* 0x000000a93a2d7211 */ /* 0x080fe200018f0eff */
[----:B------:R-:W-:Y:S01]  /*5840*/  IMAD R160, R3, 0x4, R148 ;  /* 0x0000000403a07824 */ /* 0x000fe200078e0294 */
[----:B------:R-:W-:Y:S02]  /*5850*/  LEA.HI.X.SX32 R139, R144, R169, 0x1, P2 ;  /* 0x000000a9908b7211 */ /* 0x000fe400010f0eff */
[----:B------:R-:W-:-:S02]  /*5860*/  LEA R58, P3, R128, R217, 0x1 ;  /* 0x000000d9803a7211 */ /* 0x000fc400078608ff */
[C---:B------:R-:W-:Y:S02]  /*5870*/  LEA R162, R3.reuse, R160, 0x2 ;  /* 0x000000a003a27211 */ /* 0x040fe400078e10ff */
[----:B------:R-:W-:Y:S02]  /*5880*/  LEA R144, P2, R160, R217, 0x1 ;  /* 0x000000d9a0907211 */ /* 0x000fe400078408ff */
[----:B------:R-:W-:Y:S01]  /*5890*/  LEA.HI.X.SX32 R23, R28, R169, 0x1, P1 ;  /* 0x000000a91c177211 */ /* 0x000fe200008f0eff */
[C---:B------:R-:W-:Y:S01]  /*58a0*/  IMAD R164, R3.reuse, 0x4, R162 ;  /* 0x0000000403a47824 */ /* 0x040fe200078e02a2 */
[----:B------:R-:W-:Y:S02]  /*58b0*/  LEA R28, P1, R34, R217, 0x1 ;  /* 0x000000d9221c7211 */ /* 0x000fe400078208ff */
[----:B------:R-:W-:Y:S02]  /*58c0*/  LEA.HI.X.SX32 R59, R128, R169, 0x1, P3 ;  /* 0x000000a9803b7211 */ /* 0x000fe400018f0eff */
[----:B------:R-:W-:-:S02]  /*58d0*/  LEA R166, R3, R164, 0x2 ;  /* 0x000000a403a67211 */ /* 0x000fc400078e10ff */
[----:B------:R-:W-:Y:S02]  /*58e0*/  LEA.HI.X.SX32 R145, R160, R169, 0x1, P2 ;  /* 0x000000a9a0917211 */ /* 0x000fe400010f0eff */
[-C--:B------:R-:W-:Y:S01]  /*58f0*/  LEA R128, P3, R134, R217.reuse, 0x1 ;  /* 0x000000d986807211 */ /* 0x080fe200078608ff */
[C---:B------:R-:W-:Y:S01]  /*5900*/  IMAD R170, R3.reuse, 0x4, R166 ;  /* 0x0000000403aa7824 */ /* 0x040fe200078e02a6 */
[----:B------:R-:W-:Y:S02]  /*5910*/  LEA R160, P2, R166, R217, 0x1 ;  /* 0x000000d9a6a07211 */ /* 0x000fe400078408ff */
[----:B------:R-:W-:Y:S02]  /*5920*/  LEA.HI.X.SX32 R29, R34, R169, 0x1, P1 ;  /* 0x000000a9221d7211 */ /* 0x000fe400008f0eff */
[----:B------:R-:W-:Y:S02]  /*5930*/  LEA R174, R3, R170, 0x2 ;  /* 0x000000aa03ae7211 */ /* 0x000fe400078e10ff */
[----:B------:R-:W-:-:S02]  /*5940*/  LEA R34, P1, R40, R217, 0x1 ;  /* 0x000000d928227211 */ /* 0x000fc400078208ff */
[-C--:B------:R-:W-:Y:S01]  /*5950*/  LEA.HI.X.SX32 R129, R134, R169.reuse, 0x1, P3 ;  /* 0x000000a986817211 */ /* 0x080fe200018f0eff */
[C---:B------:R-:W-:Y:S01]  /*5960*/  IMAD R176, R3.reuse, 0x4, R174 ;  /* 0x0000000403b07824 */ /* 0x040fe200078e02ae */
[----:B------:R-:W-:Y:S02]  /*5970*/  LEA.HI.X.SX32 R161, R166, R169, 0x1, P2 ;  /* 0x000000a9a6a17211 */ /* 0x000fe400010f0eff */
[----:B------:R-:W-:Y:S02]  /*5980*/  LEA R134, P3, R140, R217, 0x1 ;  /* 0x000000d98c867211 */ /* 0x000fe400078608ff */
[C---:B------:R-:W-:Y:S02]  /*5990*/  LEA R178, R3.reuse, R176, 0x2 ;  /* 0x000000b003b27211 */ /* 0x040fe400078e10ff */
[----:B------:R-:W-:Y:S02]  /*59a0*/  LEA.HI.X.SX32 R35, R40, R169, 0x1, P1 ;  /* 0x000000a928237211 */ /* 0x000fe400008f0eff */
[----:B------:R-:W-:Y:S01]  /*59b0*/  LEA R40, P1, R46, R217, 0x1 ;  /* 0x000000d92e287211 */ /* 0x000fe200078208ff */
[----:B------:R-:W-:Y:S01]  /*59c0*/  IMAD R180, R3, 0x4, R178 ;  /* 0x0000000403b47824 */ /* 0x000fe200078e02b2 */
[----:B------:R-:W-:-:S02]  /*59d0*/  LEA.HI.X.SX32 R135, R140, R169, 0x1, P3 ;  /* 0x000000a98c877211 */ /* 0x000fc400018f0eff */
[----:B------:R-:W-:Y:S02]  /*59e0*/  LEA R140, P3, R146, R217, 0x1 ;  /* 0x000000d9928c7211 */ /* 0x000fe400078608ff */
[C---:B------:R-:W-:Y:S02]  /*59f0*/  LEA R182, R3.reuse, R180, 0x2 ;  /* 0x000000b403b67211 */ /* 0x040fe400078e10ff */
[----:B------:R-:W-:Y:S02]  /*5a00*/  LEA.HI.X.SX32 R41, R46, R169, 0x1, P1 ;  /* 0x000000a92e297211 */ /* 0x000fe400008f0eff */
[----:B------:R-:W-:Y:S01]  /*5a10*/  LEA R46, P1, R116, R217, 0x1 ;  /* 0x000000d9742e7211 */ /* 0x000fe200078208ff */
[----:B------:R-:W-:Y:S01]  /*5a20*/  IMAD R184, R3, 0x4, R182 ;  /* 0x0000000403b87824 */ /* 0x000fe200078e02b6 */
[----:B------:R-:W-:Y:S02]  /*5a30*/  LEA.HI.X.SX32 R141, R146, R169, 0x1, P3 ;  /* 0x000000a9928d7211 */ /* 0x000fe400018f0eff */
[----:B------:R-:W-:-:S02]  /*5a40*/  LEA R146, P3, R162, R217, 0x1 ;  /* 0x000000d9a2927211 */ /* 0x000fc400078608ff */
[C---:B------:R-:W-:Y:S02]  /*5a50*/  LEA R186, R3.reuse, R184, 0x2 ;  /* 0x000000b803ba7211 */ /* 0x040fe400078e10ff */
[----:B------:R-:W-:Y:S02]  /*5a60*/  LEA.HI.X.SX32 R47, R116, R169, 0x1, P1 ;  /* 0x000000a9742f7211 */ /* 0x000fe400008f0eff */
[----:B------:R-:W-:Y:S01]  /*5a70*/  LEA R116, P1, R130, R217, 0x1 ;  /* 0x000000d982747211 */ /* 0x000fe200078208ff */
[C---:B------:R-:W-:Y:S01]  /*5a80*/  IMAD R188, R3.reuse, 0x4, R186 ;  /* 0x0000000403bc7824 */ /* 0x040fe200078e02ba */
[----:B------:R-:W-:Y:S02]  /*5a90*/  LEA.HI.X.SX32 R147, R162, R169, 0x1, P3 ;  /* 0x000000a9a2937211 */ /* 0x000fe400018f0eff */
[----:B------:R-:W-:Y:S02]  /*5aa0*/  LEA R162, P3, R170, R217, 0x1 ;  /* 0x000000d9aaa27211 */ /* 0x000fe400078608ff */
[----:B------:R-:W-:-:S02]  /*5ab0*/  LEA R190, R3, R188, 0x2 ;  /* 0x000000bc03be7211 */ /* 0x000fc400078e10ff */
[----:B------:R-:W-:Y:S02]  /*5ac0*/  LEA.HI.X.SX32 R117, R130, R169, 0x1, P1 ;  /* 0x000000a982757211 */ /* 0x000fe400008f0eff */
[----:B------:R-:W-:Y:S01]  /*5ad0*/  LEA R130, P1, R136, R217, 0x1 ;  /* 0x000000d988827211 */ /* 0x000fe200078208ff */
[C---:B------:R-:W-:Y:S01]  /*5ae0*/  IMAD R192, R3.reuse, 0x4, R190 ;  /* 0x0000000403c07824 */ /* 0x040fe200078e02be */
[----:B------:R-:W-:Y:S02]  /*5af0*/  LEA.HI.X.SX32 R163, R170, R169, 0x1, P3 ;  /* 0x000000a9aaa37211 */ /* 0x000fe400018f0eff */
[----:B------:R-:W-:Y:S02]  /*5b00*/  LEA R170, P2, R176, R217, 0x1 ;  /* 0x000000d9b0aa7211 */ /* 0x000fe400078408ff */
[----:B------:R-:W-:Y:S02]  /*5b10*/  LEA R166, R3, R192, 0x2 ;  /* 0x000000c003a67211 */ /* 0x000fe400078e10ff */
[----:B------:R-:W-:-:S02]  /*5b20*/  LEA.HI.X.SX32 R131, R136, R169, 0x1, P1 ;  /* 0x000000a988837211 */ /* 0x000fc400008f0eff */
[----:B------:R-:W-:Y:S01]  /*5b30*/  LEA R136, P1, R142, R217, 0x1 ;  /* 0x000000d98e887211 */ /* 0x000fe200078208ff */
[C---:B------:R-:W-:Y:S01]  /*5b40*/  IMAD R194, R3.reuse, 0x4, R166 ;  /* 0x0000000403c27824 */ /* 0x040fe200078e02a6 */
[----:B------:R-:W-:Y:S02]  /*5b50*/  LEA.HI.X.SX32 R171, R176, R169, 0x1, P2 ;  /* 0x000000a9b0ab7211 */ /* 0x000fe400010f0eff */
[----:B------:R-:W-:Y:S02]  /*5b60*/  LEA R176, P2, R182, R217, 0x1 ;  /* 0x000000d9b6b07211 */ /* 0x000fe400078408ff */
        /* <DEDUP_REMOVED lines=8> */
[----:B------:R-:W-:Y:S01]  /*5bf0*/  LEA.HI.X.SX32 R143, R148, R169, 0x1, P1 ;  /* 0x000000a9948f7211 */ /* 0x000fe200008f0eff */
[----:B------:R-:W-:Y:S01]  /*5c00*/  IMAD R204, R3, 0x4, R202 ;  /* 0x0000000403cc7824 */ /* 0x000fe200078e02ca */
[----:B------:R-:W-:Y:S02]  /*5c10*/  LEA R148, P1, R164, R217, 0x1 ;  /* 0x000000d9a4947211 */ /* 0x000fe400078208ff */
[----:B------:R-:W-:-:S02]  /*5c20*/  LEA.HI.X.SX32 R173, R178, R169, 0x1, P3 ;  /* 0x000000a9b2ad7211 */ /* 0x000fc400018f0eff */
[C---:B------:R-:W-:Y:S02]  /*5c30*/  LEA R206, R3.reuse, R204, 0x2 ;  /* 0x000000cc03ce7211 */ /* 0x040fe400078e10ff */
[----:B------:R-:W-:Y:S02]  /*5c40*/  LEA R178, P3, R184, R217, 0x1 ;  /* 0x000000d9b8b27211 */ /* 0x000fe400078608ff */
[----:B------:R-:W-:Y:S01]  /*5c50*/  LEA.HI.X.SX32 R183, R188, R169, 0x1, P2 ;  /* 0x000000a9bcb77211 */ /* 0x000fe200010f0eff */
[----:B------:R-:W-:Y:S01]  /*5c60*/  IMAD R208, R3, 0x4, R206 ;  /* 0x0000000403d07824 */ /* 0x000fe200078e02ce */
[----:B------:R-:W-:Y:S02]  /*5c70*/  LEA R188, P2, R166, R217, 0x1 ;  /* 0x000000d9a6bc7211 */ /* 0x000fe400078408ff */
[----:B------:R-:W-:Y:S02]  /*5c80*/  LEA.HI.X.SX32 R149, R164, R169, 0x1, P1 ;  /* 0x000000a9a4957211 */ /* 0x000fe400008f0eff */
[----:B------:R-:W-:-:S02]  /*5c90*/  LEA R164, P1, R174, R217, 0x1 ;  /* 0x000000d9aea47211 */ /* 0x000fc400078208ff */
[----:B------:R-:W-:Y:S02]  /*5ca0*/  LEA.HI.X.SX32 R179, R184, R169, 0x1, P3 ;  /* 0x000000a9b8b37211 */ /* 0x000fe400018f0eff */
[----:B------:R-:W-:Y:S02]  /*5cb0*/  LEA R184, P3, R190, R217, 0x1 ;  /* 0x000000d9beb87211 */ /* 0x000fe400078608ff */
[-C--:B------:R-:W-:Y:S02]  /*5cc0*/  LEA.HI.X.SX32 R189, R166, R169.reuse, 0x1, P2 ;  /* 0x000000a9a6bd7211 */ /* 0x080fe400010f0eff */
[C---:B------:R-:W-:Y:S02]  /*5cd0*/  LEA R166, R3.reuse, R208, 0x2 ;  /* 0x000000d003a67211 */ /* 0x040fe400078e10ff */
[----:B------:R-:W-:Y:S02]  /*5ce0*/  LEA.HI.X.SX32 R165, R174, R169, 0x1, P1 ;  /* 0x000000a9aea57211 */ /* 0x000fe400008f0eff */
[----:B------:R-:W-:Y:S01]  /*5cf0*/  LEA R174, P1, R180, R217, 0x1 ;  /* 0x000000d9b4ae7211 */ /* 0x000fe200078208ff */
[----:B------:R-:W-:Y:S01]  /*5d00*/  IMAD R210, R3, 0x4, R166 ;  /* 0x0000000403d27824 */ /* 0x000fe200078e02a6 */
[----:B------:R-:W-:-:S02]  /*5d10*/  LEA.HI.X.SX32 R185, R190, R169, 0x1, P3 ;  /* 0x000000a9beb97211 */ /* 0x000fc400018f0eff */
[----:B------:R-:W-:Y:S02]  /*5d20*/  LEA R190, P3, R194, R217, 0x1 ;  /* 0x000000d9c2be7211 */ /* 0x000fe400078608ff */
[----:B------:R-:W-:Y:S02]  /*5d30*/  LEA.HI.X.SX32 R175, R180, R169, 0x1, P1 ;  /* 0x000000a9b4af7211 */ /* 0x000fe400008f0eff */
[----:B------:R-:W-:Y:S02]  /*5d40*/  LEA R180, P1, R186, R217, 0x1 ;  /* 0x000000d9bab47211 */ /* 0x000fe400078208ff */
[----:B------:R-:W-:Y:S02]  /*5d50*/  LEA.HI.X.SX32 R191, R194, R169, 0x1, P3 ;  /* 0x000000a9c2bf7211 */ /* 0x000fe400018f0eff */
[-C--:B------:R-:W-:Y:S02]  /*5d60*/  LEA R194, P2, R200, R217.reuse, 0x1 ;  /* 0x000000d9c8c27211 */ /* 0x080fe400078408ff */
[----:B------:R-:W-:-:S02]  /*5d70*/  LEA R196, P3, R202, R217, 0x1 ;  /* 0x000000d9cac47211 */ /* 0x000fc400078608ff */
[C---:B------:R-:W-:Y:S02]  /*5d80*/  LEA R212, R3.reuse, R210, 0x2 ;  /* 0x000000d203d47211 */ /* 0x040fe400078e10ff */
[----:B------:R-:W-:Y:S02]  /*5d90*/  LEA.HI.X.SX32 R181, R186, R169, 0x1, P1 ;  /* 0x000000a9bab57211 */ /* 0x000fe400008f0eff */
[----:B------:R-:W-:Y:S01]  /*5da0*/  LEA R186, P1, R192, R217, 0x1 ;  /* 0x000000d9c0ba7211 */ /* 0x000fe200078208ff */
[----:B------:R-:W-:Y:S01]  /*5db0*/  IMAD R218, R3, 0x4, R212 ;  /* 0x0000000403da7824 */ /* 0x000fe200078e02d4 */
[-C--:B------:R-:W-:Y:S02]  /*5dc0*/  LEA.HI.X.SX32 R195, R200, R169.reuse, 0x1, P2 ;  /* 0x000000a9c8c37211 */ /* 0x080fe400010f0eff */
[----:B------:R-:W-:Y:S02]  /*5dd0*/  LEA.HI.X.SX32 R197, R202, R169, 0x1, P3 ;  /* 0x000000a9cac57211 */ /* 0x000fe400018f0eff */
[----:B------:R-:W-:-:S02]  /*5de0*/  LEA R200, P2, R206, R217, 0x1 ;  /* 0x000000d9cec87211 */ /* 0x000fc400078408ff */
[----:B------:R-:W-:Y:S02]  /*5df0*/  LEA R202, P3, R208, R217, 0x1 ;  /* 0x000000d9d0ca7211 */ /* 0x000fe400078608ff */
[----:B------:R-:W-:Y:S02]  /*5e00*/  LEA.HI.X.SX32 R187, R192, R169, 0x1, P1 ;  /* 0x000000a9c0bb7211 */ /* 0x000fe400008f0eff */
[----:B------:R-:W-:Y:S02]  /*5e10*/  LEA R192, P1, R198, R217, 0x1 ;  /* 0x000000d9c6c07211 */ /* 0x000fe400078208ff */
[-C--:B------:R-:W-:Y:S02]  /*5e20*/  LEA.HI.X.SX32 R201, R206, R169.reuse, 0x1, P2 ;  /* 0x000000a9cec97211 */ /* 0x080fe400010f0eff */
[----:B------:R-:W-:Y:S02]  /*5e30*/  LEA.HI.X.SX32 R203, R208, R169, 0x1, P3 ;  /* 0x000000a9d0cb7211 */ /* 0x000fe400018f0eff */
[----:B------:R-:W-:-:S02]  /*5e40*/  LEA R206, P2, R210, R217, 0x1 ;  /* 0x000000d9d2ce7211 */ /* 0x000fc400078408ff */
[----:B------:R-:W-:Y:S02]  /*5e50*/  LEA R208, P3, R212, R217, 0x1 ;  /* 0x000000d9d4d07211 */ /* 0x000fe400078608ff */
[C---:B------:R-:W-:Y:S02]  /*5e60*/  LEA R220, R3.reuse, R218, 0x2 ;  /* 0x000000da03dc7211 */ /* 0x040fe400078e10ff */
[----:B------:R-:W-:Y:S02]  /*5e70*/  LEA.HI.X.SX32 R193, R198, R169, 0x1, P1 ;  /* 0x000000a9c6c17211 */ /* 0x000fe400008f0eff */
[----:B------:R-:W-:Y:S01]  /*5e80*/  LEA R198, P1, R204, R217, 0x1 ;  /* 0x000000d9ccc67211 */ /* 0x000fe200078208ff */
[----:B------:R-:W-:Y:S01]  /*5e90*/  IMAD R222, R3, 0x4, R220 ;  /* 0x0000000403de7824 */ /* 0x000fe200078e02dc */
[-C--:B------:R-:W-:Y:S02]  /*5ea0*/  LEA.HI.X.SX32 R207, R210, R169.reuse, 0x1, P2 ;  /* 0x000000a9d2cf7211 */ /* 0x080fe400010f0eff */
[----:B------:R-:W-:-:S02]  /*5eb0*/  LEA.HI.X.SX32 R209, R212, R169, 0x1, P3 ;  /* 0x000000a9d4d17211 */ /* 0x000fc400018f0eff */
[----:B------:R-:W-:Y:S02]  /*5ec0*/  FSETP.GEU.AND P5, PT, R152, 1.175494350822287508e-38, PT ;  /* 0x008000009800780b */ /* 0x000fe40003fae000 */
[----:B------:R-:W-:Y:S02]  /*5ed0*/  LEA R212, P2, R220, R217, 0x1 ;  /* 0x000000d9dcd47211 */ /* 0x000fe400078408ff */
[----:B------:R-:W-:Y:S02]  /*5ee0*/  LEA.HI.X.SX32 R199, R204, R169, 0x1, P1 ;  /* 0x000000a9ccc77211 */ /* 0x000fe400008f0eff */
[----:B------:R-:W-:Y:S02]  /*5ef0*/  LEA R204, P1, R166, R217, 0x1 ;  /* 0x000000d9a6cc7211 */ /* 0x000fe400078208ff */
[----:B------:R-:W-:Y:S02]  /*5f00*/  FSEL R78, R78, R152, !P5 ;  /* 0x000000984e4e7208 */ /* 0x000fe40006800000 */
[----:B------:R-:W-:Y:S01]  /*5f10*/  LEA.HI.X.SX32 R213, R220, R169, 0x1, P2 ;  /* 0x000000a9dcd57211 */ /* 0x000fe200010f0eff */
[----:B------:R-:W-:Y:S01]  /*5f20*/  IMAD.MOV.U32 R220, RZ, RZ, R114 ;  /* 0x000000ffffdc7224 */ /* 0x000fe200078e0072 */
[----:B------:R-:W-:-:S02]  /*5f30*/  FSETP.GT.AND P2, PT, |R151|, 8.50705917302346158658e+37, PT ;  /* 0x7e8000009700780b */ /* 0x000fc40003f44200 */
[----:B------:R-:W-:Y:S02]  /*5f40*/  MOV R225, R79 ;  /* 0x0000004f00e17202 */ /* 0x000fe40000000f00 */
[----:B------:R-:W-:Y:S02]  /*5f50*/  LEA.HI.X.SX32 R205, R166, R169, 0x1, P1 ;  /* 0x000000a9a6cd7211 */ /* 0x000fe400008f0eff */
[----:B------:R-:W-:Y:S02]  /*5f60*/  IADD3 R79, R78, -0x3f3504f3, RZ ;  /* 0xc0cafb0d4e4f7810 */ /* 0x000fe40007ffe0ff */
[C---:B------:R-:W-:Y:S02]  /*5f70*/  LEA R210, P1, R218.reuse, R217, 0x1 ;  /* 0x000000d9dad27211 */ /* 0x040fe400078208ff */
[C---:B------:R-:W-:Y:S02]  /*5f80*/  FSETP.GEU.AND P6, PT, |R151|.reuse, 1.175494350822287508e-38, PT ;  /* 0x008000009700780b */ /* 0x040fe40003fce200 */
[----:B------:R-:W-:Y:S01]  /*5f90*/  MOV R114, R77 ;  /* 0x0000004d00727202 */ /* 0x000fe20000000f00 */
[----:B------:R-:W-:Y:S01]  /*5fa0*/  FMUL R77, R151, 8388608 ;  /* 0x4b000000974d7820 */ /* 0x000fe20000400000 */
[----:B------:R-:W-:Y:S01]  /*5fb0*/  LOP3.LUT R79, R79, 0xff800000, RZ, 0xc0, !PT ;  /* 0xff8000004f4f7812 */ /* 0x000fe200078ec0ff */
[----:B------:R-:W-:Y:S01]  /*5fc0*/  @P2 FMUL R95, R95, 0.25 ;  /* 0x3e8000005f5f2820 */ /* 0x000fe20000400000 */
[----:B------:R-:W-:Y:S01]  /*5fd0*/  LEA.HI.X.SX32 R211, R218, R169, 0x1, P1 ;  /* 0x000000a9dad37211 */ /* 0x000fe200008f0eff */
[----:B------:R-:W-:Y:S01]  /*5fe0*/  IMAD.MOV.U32 R218, RZ, RZ, R93 ;  /* 0x000000ffffda7224 */ /* 0x000fe200078e005d */
[----:B------:R-:W-:Y:S01]  /*5ff0*/  LEA R166, R3, R222, 0x2 ;  /* 0x000000de03a67211 */ /* 0x000fe200078e10ff */
[----:B------:R-:W0:Y:S01]  /*6000*/  I2F R88, R79 ;  /* 0x0000004f00587306 */ /* 0x000e220000201400 */
[----:B------:R-:W-:Y:S01]  /*6010*/  FSETP.GEU.AND P1, PT, R151, 1.175494350822287508e-38, PT ;  /* 0x008000009700780b */ /* 0x000fe20003f2e000 */
[----:B------:R-:W-:Y:S01]  /*6020*/  @P2 FMUL R91, R91, 0.25 ;  /* 0x3e8000005b5b2820 */ /* 0x000fe20000400000 */
[----:B------:R-:W-:Y:S01]  /*6030*/  LEA R216, P4, R166, R217, 0x1 ;  /* 0x000000d9a6d87211 */ /* 0x000fe200078808ff */
[----:B------:R-:W-:Y:S01]  /*6040*/  @!P6 FMUL R95, R95, 16777216 ;  /* 0x4b8000005f5fe820 */ /* 0x000fe20000400000 */
[----:B------:R-:W-:Y:S01]  /*6050*/  FSEL R77, R77, R151, !P1 ;  /* 0x000000974d4d7208 */ /* 0x000fe20004800000 */
[----:B------:R-:W-:Y:S01]  /*6060*/  @P2 FMUL R151, R151, 0.25 ;  /* 0x3e80000097972820 */ /* 0x000fe20000400000 */
[----:B------:R-:W-:Y:S01]  /*6070*/  LEA R214, P3, R222, R217, 0x1 ;  /* 0x000000d9ded67211 */ /* 0x000fe200078608ff */
[----:B------:R-:W-:Y:S01]  /*6080*/  @!P6 FMUL R91, R91, 16777216 ;  /* 0x4b8000005b5be820 */ /* 0x000fe20000400000 */
[-C--:B------:R-:W-:Y:S01]  /*6090*/  LEA.HI.X.SX32 R217, R166, R169.reuse, 0x1, P4 ;  /* 0x000000a9a6d97211 */ /* 0x080fe200020f0eff */
[----:B------:R-:W-:Y:S01]  /*60a0*/  @!P6 FMUL R151, R151, 16777216 ;  /* 0x4b8000009797e820 */ /* 0x000fe20000400000 */
[----:B------:R-:W-:Y:S01]  /*60b0*/  FSETP.GT.AND P4, PT, |R152|, 8.50705917302346158658e+37, PT ;  /* 0x7e8000009800780b */ /* 0x000fe20003f84200 */
[----:B------:R-:W-:Y:S01]  /*60c0*/  IMAD.MOV.U32 R166, RZ, RZ, R84 ;  /* 0x000000ffffa67224 */ /* 0x000fe200078e0054 */
[----:B------:R-:W-:Y:S01]  /*60d0*/  LEA.HI.X.SX32 R215, R222, R169, 0x1, P3 ;  /* 0x000000a9ded77211 */ /* 0x000fe200018f0eff */
[----:B------:R-:W-:Y:S01]  /*60e0*/  IMAD.MOV.U32 R222, RZ, RZ, R100 ;  /* 0x000000ffffde7224 */ /* 0x000fe200078e0064 */
[----:B------:R-:W-:Y:S01]  /*60f0*/  MOV R230, R87 ;  /* 0x0000005700e67202 */ /* 0x000fe20000000f00 */
[----:B------:R-:W-:Y:S01]  /*6100*/  IMAD.MOV.U32 R100, RZ, RZ, R102 ;  /* 0x000000ffff647224 */ /* 0x000fe200078e0066 */
[----:B------:R-:W-:Y:S01]  /*6110*/  FSETP.GEU.AND P3, PT, |R152|, 1.175494350822287508e-38, PT ;  /* 0x008000009800780b */ /* 0x000fe20003f6e200 */
[----:B------:R-:W1:Y:S01]  /*6120*/  MUFU.RCP R87, R151 ;  /* 0x0000009700577308 */ /* 0x000e620000001000 */
[----:B------:R-:W-:Y:S01]  /*6130*/  FSEL R3, RZ, -23, P5 ;  /* 0xc1b80000ff037808 */ /* 0x000fe20002800000 */
[----:B------:R-:W-:Y:S01]  /*6140*/  @P2 FMUL R90, R90, 0.25 ;  /* 0x3e8000005a5a2820 */ /* 0x000fe20000400000 */
[----:B------:R-:W-:Y:S01]  /*6150*/  MOV R93, R153 ;  /* 0x00000099005d7202 */ /* 0x000fe20000000f00 */
[----:B------:R-:W-:Y:S01]  /*6160*/  @P2 FMUL R99, R99, 0.25 ;  /* 0x3e80000063632820 */ /* 0x000fe20000400000 */
[----:B------:R-:W-:Y:S01]  /*6170*/  MOV R102, R89 ;  /* 0x0000005900667202 */ /* 0x000fe20000000f00 */
[----:B0-----:R-:W-:Y:S01]  /*6180*/  FFMA.FTZ R3, R88, 1.1920928955078125e-07, R3 ;  /* 0x3400000058037823 */ /* 0x001fe20000010003 */
[C---:B------:R-:W-:Y:S01]  /*6190*/  FSETP.GEU.AND P5, PT, R93.reuse, 1.175494350822287508e-38, PT ;  /* 0x008000005d00780b */ /* 0x040fe20003fae000 */
[----:B------:R-:W-:Y:S01]  /*61a0*/  FMUL R88, R93, 8388608 ;  /* 0x4b0000005d587820 */ /* 0x000fe20000400000 */
[----:B------:R-:W-:Y:S01]  /*61b0*/  MOV R223, R101 ;  /* 0x0000006500df7202 */ /* 0x000fe20000000f00 */
[----:B------:R-:W-:Y:S01]  /*61c0*/  @P4 FMUL R152, R152, 0.25 ;  /* 0x3e80000098984820 */ /* 0x000fe20000400000 */
[----:B------:R-:W-:Y:S01]  /*61d0*/  MOV R101, R103 ;  /* 0x0000006700657202 */ /* 0x000fe20000000f00 */
[----:B------:R-:W-:Y:S01]  /*61e0*/  @P4 FMUL R97, R97, 0.25 ;  /* 0x3e80000061614820 */ /* 0x000fe20000400000 */
[----:B------:R-:W-:Y:S01]  /*61f0*/  FSEL R88, R88, R93, !P5 ;  /* 0x0000005d58587208 */ /* 0x000fe20006800000 */
[----:B------:R-:W-:Y:S01]  /*6200*/  @!P3 FMUL R152, R152, 16777216 ;  /* 0x4b8000009898b820 */ /* 0x000fe20000400000 */
[----:B------:R-:W-:Y:S01]  /*6210*/  MOV R103, R85 ;  /* 0x0000005500677202 */ /* 0x000fe20000000f00 */
[C---:B-1----:R-:W-:Y:S01]  /*6220*/  FMUL R84, R87.reuse, R95 ;  /* 0x0000005f57547220 */ /* 0x042fe20000400000 */
[----:B------:R-:W-:Y:S01]  /*6230*/  IADD3 R89, R88, -0x3f3504f3, RZ ;  /* 0xc0cafb0d58597810 */ /* 0x000fe20007ffe0ff */
[----:B------:R-:W0:Y:S01]  /*6240*/  MUFU.RCP R95, R152 ;  /* 0x00000098005f7308 */ /* 0x000e220000001000 */
[----:B------:R-:W-:Y:S01]  /*6250*/  FMUL R80, R87, R91 ;  /* 0x0000005b57507220 */ /* 0x000fe20000400000 */
[----:B------:R-:W-:Y:S01]  /*6260*/  MOV R227, R83 ;  /* 0x0000005300e37202 */ /* 0x000fe20000000f00 */
[----:B------:R-:W-:Y:S01]  /*6270*/  @P4 FMUL R96, R96, 0.25 ;  /* 0x3e80000060604820 */ /* 0x000fe20000400000 */
[----:B------:R-:W-:Y:S01]  /*6280*/  LOP3.LUT R89, R89, 0xff800000, RZ, 0xc0, !PT ;  /* 0xff80000059597812 */ /* 0x000fe200078ec0ff */
[----:B------:R-:W-:Y:S01]  /*6290*/  @P4 FMUL R218, R218, 0.25 ;  /* 0x3e800000dada4820 */ /* 0x000fe20000400000 */
[----:B------:R-:W-:Y:S01]  /*62a0*/  MOV R221, R81 ;  /* 0x0000005100dd7202 */ /* 0x000fe20000000f00 */
[----:B------:R-:W-:Y:S01]  /*62b0*/  @P4 FMUL R92, R92, 0.25 ;  /* 0x3e8000005c5c4820 */ /* 0x000fe20000400000 */
[----:B------:R-:W1:Y:S01]  /*62c0*/  I2F R91, R89 ;  /* 0x00000059005b7306 */ /* 0x000e620000201400 */
[----:B------:R-:W-:Y:S01]  /*62d0*/  @P4 FMUL R102, R102, 0.25 ;  /* 0x3e80000066664820 */ /* 0x000fe20000400000 */
[----:B------:R-:W-:Y:S01]  /*62e0*/  IADD3 R79, R78, -R79, RZ ;  /* 0x8000004f4e4f7210 */ /* 0x000fe20007ffe0ff */
[----:B------:R-:W-:-:S02]  /*62f0*/  @P4 FMUL R228, R228, 0.25 ;  /* 0x3e800000e4e44820 */ /* 0x000fc40000400000 */
[----:B------:R-:W-:Y:S02]  /*6300*/  @P4 FMUL R103, R103, 0.25 ;  /* 0x3e80000067674820 */ /* 0x000fe40000400000 */
[----:B------:R-:W-:Y:S01]  /*6310*/  @P4 FMUL R166, R166, 0.25 ;  /* 0x3e800000a6a64820 */ /* 0x000fe20000400000 */
[C---:B------:R-:W-:Y:S01]  /*6320*/  FSETP.GT.AND P4, PT, |R93|.reuse, 8.50705917302346158658e+37, PT ;  /* 0x7e8000005d00780b */ /* 0x040fe20003f84200 */
[----:B------:R-:W-:Y:S02]  /*6330*/  @P2 FMUL R98, R98, 0.25 ;  /* 0x3e80000062622820 */ /* 0x000fe40000400000 */
[----:B------:R-:W-:Y:S02]  /*6340*/  @P2 FMUL R94, R94, 0.25 ;  /* 0x3e8000005e5e2820 */ /* 0x000fe40000400000 */
[----:B------:R-:W-:Y:S02]  /*6350*/  @P2 FMUL R230, R230, 0.25 ;  /* 0x3e800000e6e62820 */ /* 0x000fe40000400000 */
[----:B------:R-:W-:Y:S01]  /*6360*/  @P2 FMUL R232, R232, 0.25 ;  /* 0x3e800000e8e82820 */ /* 0x000fe20000400000 */
[----:B------:R-:W-:Y:S01]  /*6370*/  FSETP.GEU.AND P2, PT, |R93|, 1.175494350822287508e-38, PT ;  /* 0x008000005d00780b */ /* 0x000fe20003f4e200 */
[----:B------:R-:W-:-:S02]  /*6380*/  @!P6 FMUL R90, R90, 16777216 ;  /* 0x4b8000005a5ae820 */ /* 0x000fc40000400000 */
[----:B------:R-:W-:Y:S02]  /*6390*/  @!P3 FMUL R218, R218, 16777216 ;  /* 0x4b800000dadab820 */ /* 0x000fe40000400000 */
[----:B------:R-:W-:Y:S02]  /*63a0*/  @!P3 FMUL R92, R92, 16777216 ;  /* 0x4b8000005c5cb820 */ /* 0x000fe40000400000 */
[----:B------:R-:W-:Y:S01]  /*63b0*/  FMUL R82, R87, R90 ;  /* 0x0000005a57527220 */ /* 0x000fe20000400000 */
[----:B------:R-:W-:Y:S01]  /*63c0*/  FSEL R90, RZ, -23, P5 ;  /* 0xc1b80000ff5a7808 */ /* 0x000fe20002800000 */
[----:B0-----:R-:W-:Y:S01]  /*63d0*/  FMUL R154, R95, R218 ;  /* 0x000000da5f9a7220 */ /* 0x001fe20000400000 */
[----:B------:R-:W-:Y:S01]  /*63e0*/  FSETP.GEU.AND P5, PT, R229, 1.175494350822287508e-38, PT ;  /* 0x00800000e500780b */ /* 0x000fe20003fae000 */
[----:B------:R-:W-:Y:S02]  /*63f0*/  FMUL R218, R95, R92 ;  /* 0x0000005c5fda7220 */ /* 0x000fe40000400000 */
[----:B------:R-:W-:-:S02]  /*6400*/  FMUL R92, R229, 8388608 ;  /* 0x4b000000e55c7820 */ /* 0x000fc40000400000 */
[----:B------:R-:W-:Y:S02]  /*6410*/  @P4 FMUL R93, R93, 0.25 ;  /* 0x3e8000005d5d4820 */ /* 0x000fe40000400000 */
[----:B------:R-:W-:Y:S02]  /*6420*/  @!P3 FMUL R228, R228, 16777216 ;  /* 0x4b800000e4e4b820 */ /* 0x000fe40000400000 */
[----:B-1----:R-:W-:Y:S01]  /*6430*/  FFMA.FTZ R90, R91, 1.1920928955078125e-07, R90 ;  /* 0x340000005b5a7823 */ /* 0x002fe2000001005a */
[----:B------:R-:W-:Y:S01]  /*6440*/  FSEL R91, R92, R229, !P5 ;  /* 0x000000e55c5b7208 */ /* 0x000fe20006800000 */
[----:B------:R-:W-:Y:S02]  /*6450*/  @P4 FMUL R101, R101, 0.25 ;  /* 0x3e80000065654820 */ /* 0x000fe40000400000 */
[----:B------:R-:W-:Y:S01]  /*6460*/  @P4 FMUL R100, R100, 0.25 ;  /* 0x3e80000064644820 */ /* 0x000fe20000400000 */
[----:B------:R-:W-:Y:S01]  /*6470*/  IADD3 R92, R91, -0x3f3504f3, RZ ;  /* 0xc0cafb0d5b5c7810 */ /* 0x000fe20007ffe0ff */
[----:B------:R-:W-:-:S02]  /*6480*/  @P4 FMUL R227, R227, 0.25 ;  /* 0x3e800000e3e34820 */ /* 0x000fc40000400000 */
[----:B------:R-:W-:Y:S01]  /*6490*/  @P4 FMUL R226, R226, 0.25 ;  /* 0x3e800000e2e24820 */ /* 0x000fe20000400000 */
[----:B------:R-:W-:Y:S01]  /*64a0*/  LOP3.LUT R92, R92, 0xff800000, RZ, 0xc0, !PT ;  /* 0xff8000005c5c7812 */ /* 0x000fe200078ec0ff */
[----:B------:R-:W-:Y:S02]  /*64b0*/  @P4 FMUL R225, R225, 0.25 ;  /* 0x3e800000e1e14820 */ /* 0x000fe40000400000 */
[----:B------:R-:W-:Y:S01]  /*64c0*/  @P4 FMUL R224, R224, 0.25 ;  /* 0x3e800000e0e04820 */ /* 0x000fe20000400000 */
[----:B------:R0:W-:Y:S01]  /*64d0*/  I2F R152, R92 ;  /* 0x0000005c00987306 */ /* 0x0001e20000201400 */
[----:B------:R-:W-:Y:S02]  /*64e0*/  @P4 FMUL R115, R115, 0.25 ;  /* 0x3e80000073734820 */ /* 0x000fe40000400000 */
[----:B------:R-:W-:Y:S01]  /*64f0*/  @P4 FMUL R220, R220, 0.25 ;  /* 0x3e800000dcdc4820 */ /* 0x000fe20000400000 */
[----:B------:R-:W-:Y:S01]  /*6500*/  FSETP.GT.AND P4, PT, |R229|, 8.50705917302346158658e+37, PT ;  /* 0x7e800000e500780b */ /* 0x000fe20003f84200 */
[----:B------:R-:W-:-:S02]  /*6510*/  @!P2 FMUL R93, R93, 16777216 ;  /* 0x4b8000005d5da820 */ /* 0x000fc40000400000 */
[----:B------:R-:W-:Y:S01]  /*6520*/  FMUL R153, R95, R228 ;  /* 0x000000e45f997220 */ /* 0x000fe20000400000 */
[----:B------:R-:W-:Y:S01]  /*6530*/  MOV R228, R155 ;  /* 0x0000009b00e47202 */ /* 0x000fe20000000f00 */
[----:B------:R-:W-:Y:S01]  /*6540*/  @!P3 FMUL R97, R97, 16777216 ;  /* 0x4b8000006161b820 */ /* 0x000fe20000400000 */
[----:B------:R-:W1:Y:S01]  /*6550*/  MUFU.RCP R155, R93 ;  /* 0x0000005d009b7308 */ /* 0x000e620000001000 */
[----:B------:R-:W-:Y:S01]  /*6560*/  @!P3 FMUL R96, R96, 16777216 ;  /* 0x4b8000006060b820 */ /* 0x000fe20000400000 */
[----:B0-----:R-:W-:Y:S01]  /*6570*/  IADD3 R92, R91, -R92, RZ ;  /* 0x8000005c5b5c7210 */ /* 0x001fe20007ffe0ff */
[----:B------:R-:W-:Y:S02]  /*6580*/  @!P3 FMUL R102, R102, 16777216 ;  /* 0x4b8000006666b820 */ /* 0x000fe40000400000 */
[----:B------:R-:W-:Y:S02]  /*6590*/  @!P3 FMUL R103, R103, 16777216 ;  /* 0x4b8000006767b820 */ /* 0x000fe40000400000 */
[----:B------:R-:W-:Y:S01]  /*65a0*/  @!P3 FMUL R166, R166, 16777216 ;  /* 0x4b800000a6a6b820 */ /* 0x000fe20000400000 */
[C---:B------:R-:W-:Y:S01]  /*65b0*/  FSETP.GEU.AND P3, PT, |R229|.reuse, 1.175494350822287508e-38, PT ;  /* 0x00800000e500780b */ /* 0x040fe20003f6e200 */
[----:B------:R-:W-:-:S02]  /*65c0*/  @P4 FMUL R229, R229, 0.25 ;  /* 0x3e800000e5e54820 */ /* 0x000fc40000400000 */
[----:B------:R-:W-:Y:S02]  /*65d0*/  @!P6 FMUL R98, R98, 16777216 ;  /* 0x4b8000006262e820 */ /* 0x000fe40000400000 */
[----:B------:R-:W-:Y:S02]  /*65e0*/  @!P2 FMUL R224, R224, 16777216 ;  /* 0x4b800000e0e0a820 */ /* 0x000fe40000400000 */
[----:B------:R-:W-:Y:S02]  /*65f0*/  @!P6 FMUL R94, R94, 16777216 ;  /* 0x4b8000005e5ee820 */ /* 0x000fe40000400000 */
[----:B------:R-:W-:Y:S02]  /*6600*/  @!P6 FMUL R99, R99, 16777216 ;  /* 0x4b8000006363e820 */ /* 0x000fe40000400000 */
[----:B------:R-:W-:Y:S02]  /*6610*/  @!P2 FMUL R100, R100, 16777216 ;  /* 0x4b8000006464a820 */ /* 0x000fe40000400000 */
[----:B------:R-:W-:-:S02]  /*6620*/  @!P3 FMUL R229, R229, 16777216 ;  /* 0x4b800000e5e5b820 */ /* 0x000fc40000400000 */
[----:B------:R-:W-:Y:S02]  /*6630*/  @!P2 FMUL R115, R115, 16777216 ;  /* 0x4b8000007373a820 */ /* 0x000fe40000400000 */
[----:B------:R-:W-:Y:S02]  /*6640*/  FMUL R83, R87, R98 ;  /* 0x0000006257537220 */ /* 0x000fe40000400000 */
[----:B------:R-:W-:Y:S02]  /*6650*/  @P4 FMUL R223, R223, 0.25 ;  /* 0x3e800000dfdf4820 */ /* 0x000fe40000400000 */
[----:B------:R-:W-:Y:S02]  /*6660*/  @P4 FMUL R222, R222, 0.25 ;  /* 0x3e800000dede4820 */ /* 0x000fe40000400000 */
[----:B------:R-:W-:Y:S02]  /*6670*/  @P4 FMUL R221, R221, 0.25 ;  /* 0x3e800000dddd4820 */ /* 0x000fe40000400000 */
[----:B------:R-:W-:-:S02]  /*6680*/  @P4 FMUL R219, R219, 0.25 ;  /* 0x3e800000dbdb4820 */ /* 0x000fc40000400000 */
[----:B------:R-:W-:Y:S02]  /*6690*/  @P4 FMUL R114, R114, 0.25 ;  /* 0x3e80000072724820 */ /* 0x000fe40000400000 */
[----:B------:R-:W-:Y:S02]  /*66a0*/  @P4 FMUL R76, R76, 0.25 ;  /* 0x3e8000004c4c4820 */ /* 0x000fe40000400000 */
[----:B------:R-:W-:Y:S02]  /*66b0*/  @P4 FMUL R113, R113, 0.25 ;  /* 0x3e80000071714820 */ /* 0x000fe40000400000 */
[----:B------:R-:W-:Y:S01]  /*66c0*/  @P4 FMUL R112, R112, 0.25 ;  /* 0x3e80000070704820 */ /* 0x000fe20000400000 */
[----:B------:R-:W-:Y:S01]  /*66d0*/  FSETP.GT.AND P4, PT, |R228|, 8.50705917302346158658e+37, PT ;  /* 0x7e800000e400780b */ /* 0x000fe20003f84200 */
[----:B------:R-:W-:Y:S02]  /*66e0*/  FMUL R86, R87, R94 ;  /* 0x0000005e57567220 */ /* 0x000fe40000400000 */
[----:B-1----:R-:W-:-:S02]  /*66f0*/  FMUL R98, R155, R224 ;  /* 0x000000e09b627220 */ /* 0x002fc40000400000 */
[----:B------:R-:W-:Y:S01]  /*6700*/  FMUL R81, R87, R99 ;  /* 0x0000006357517220 */ /* 0x000fe20000400000 */
[----:B------:R0:W1:Y:S01]  /*6710*/  MUFU.RCP R224, R229 ;  /* 0x000000e500e07308 */ /* 0x0000620000001000 */
[C---:B------:R-:W-:Y:S01]  /*6720*/  FMUL R94, R155.reuse, R100 ;  /* 0x000000649b5e7220 */ /* 0x040fe20000400000 */
[----:B------:R-:W-:Y:S01]  /*6730*/  FSEL R99, RZ, -23, P5 ;  /* 0xc1b80000ff637808 */ /* 0x000fe20002800000 */
[----:B------:R-:W-:Y:S01]  /*6740*/  FMUL R100, R155, R115 ;  /* 0x000000739b647220 */ /* 0x000fe20000400000 */
[C---:B------:R-:W-:Y:S01]  /*6750*/  FSETP.GEU.AND P5, PT, R228.reuse, 1.175494350822287508e-38, PT ;  /* 0x00800000e400780b */ /* 0x040fe20003fae000 */
[----:B------:R-:W-:Y:S01]  /*6760*/  FMUL R115, R228, 8388608 ;  /* 0x4b000000e4737820 */ /* 0x000fe20000400000 */
[----:B------:R-:W-:Y:S01]  /*6770*/  F2FP.BF16.PACK_AB R83, R83, R86 ;  /* 0x000000565353723e */ /* 0x000fe200000010ff */
[----:B------:R-:W-:Y:S01]  /*6780*/  @!P2 FMUL R225, R225, 16777216 ;  /* 0x4b800000e1e1a820 */ /* 0x000fe20000400000 */
[----:B------:R-:W-:Y:S01]  /*6790*/  F2FP.BF16.PACK_AB R81, R81, R84 ;  /* 0x000000545151723e */ /* 0x000fe200000010ff */
[----:B------:R-:W-:Y:S01]  /*67a0*/  FMUL R151, R95, R97 ;  /* 0x000000615f977220 */ /* 0x000fe20000400000 */
[----:B0-----:R-:W-:Y:S01]  /*67b0*/  MOV R229, R157 ;  /* 0x0000009d00e57202 */ /* 0x001fe20000000f00 */
[----:B------:R-:W-:Y:S01]  /*67c0*/  FFMA.FTZ R99, R152, 1.1920928955078125e-07, R99 ;  /* 0x3400000098637823 */ /* 0x000fe20000010063 */
[----:B------:R-:W-:Y:S01]  /*67d0*/  FSEL R152, R115, R228, !P5 ;  /* 0x000000e473987208 */ /* 0x000fe20006800000 */
[----:B------:R-:W-:-:S02]  /*67e0*/  FMUL R97, R155, R225 ;  /* 0x000000e19b617220 */ /* 0x000fc40000400000 */
[----:B------:R-:W-:Y:S01]  /*67f0*/  IMAD.MOV.U32 R225, RZ, RZ, R156 ;  /* 0x000000ffffe17224 */ /* 0x000fe200078e009c */
[----:B------:R-:W-:Y:S01]  /*6800*/  IADD3 R115, R152, -0x3f3504f3, RZ ;  /* 0xc0cafb0d98737810 */ /* 0x000fe20007ffe0ff */
[----:B------:R-:W-:Y:S01]  /*6810*/  @!P2 FMUL R101, R101, 16777216 ;  /* 0x4b8000006565a820 */ /* 0x000fe20000400000 */
[----:B------:R-:W-:Y:S01]  /*6820*/  F2FP.BF16.PACK_AB R100, R97, R100 ;  /* 0x000000646164723e */ /* 0x000fe200000010ff */
[----:B------:R-:W-:Y:S01]  /*6830*/  @!P2 FMUL R227, R227, 16777216 ;  /* 0x4b800000e3e3a820 */ /* 0x000fe20000400000 */
[----:B------:R-:W-:Y:S01]  /*6840*/  LOP3.LUT R115, R115, 0xff800000, RZ, 0xc0, !PT ;  /* 0xff80000073737812 */ /* 0x000fe200078ec0ff */
[----:B------:R-:W-:Y:S02]  /*6850*/  @!P2 FMUL R226, R226, 16777216 ;  /* 0x4b800000e2e2a820 */ /* 0x000fe40000400000 */
[----:B------:R-:W-:Y:S01]  /*6860*/  @!P2 FMUL R220, R220, 16777216 ;  /* 0x4b800000dcdca820 */ /* 0x000fe20000400000 */
[----:B------:R-:W-:Y:S01]  /*6870*/  FSETP.GEU.AND P2, PT, |R228|, 1.175494350822287508e-38, PT ;  /* 0x00800000e400780b */ /* 0x000fe20003f4e200 */
[----:B------:R-:W-:-:S02]  /*6880*/  @!P3 FMUL R221, R221, 16777216 ;  /* 0x4b800000ddddb820 */ /* 0x000fc40000400000 */
[----:B------:R-:W-:Y:S02]  /*6890*/  @P4 FMUL R107, R107, 0.25 ;  /* 0x3e8000006b6b4820 */ /* 0x000fe40000400000 */
[----:B------:R-:W-:Y:S02]  /*68a0*/  @P4 FMUL R228, R228, 0.25 ;  /* 0x3e800000e4e44820 */ /* 0x000fe40000400000 */
[----:B------:R-:W-:Y:S02]  /*68b0*/  @P4 FMUL R106, R106, 0.25 ;  /* 0x3e8000006a6a4820 */ /* 0x000fe40000400000 */
[----:B------:R-:W-:Y:S02]  /*68c0*/  @P4 FMUL R111, R111, 0.25 ;  /* 0x3e8000006f6f4820 */ /* 0x000fe40000400000 */
[----:B------:R-:W-:Y:S02]  /*68d0*/  @P4 FMUL R110, R110, 0.25 ;  /* 0x3e8000006e6e4820 */ /* 0x000fe40000400000 */
[----:B------:R-:W-:-:S02]  /*68e0*/  @P4 FMUL R75, R75, 0.25 ;  /* 0x3e8000004b4b4820 */ /* 0x000fc40000400000 */
[----:B------:R-:W-:Y:S02]  /*68f0*/  @P4 FMUL R74, R74, 0.25 ;  /* 0x3e8000004a4a4820 */ /* 0x000fe40000400000 */
[----:B------:R-:W-:Y:S02]  /*6900*/  @P4 FMUL R71, R71, 0.25 ;  /* 0x3e80000047474820 */ /* 0x000fe40000400000 */
[----:B------:R-:W-:Y:S01]  /*6910*/  @P4 FMUL R70, R70, 0.25 ;  /* 0x3e80000046464820 */ /* 0x000fe20000400000 */
[----:B------:R-:W-:Y:S01]  /*6920*/  FSETP.GT.AND P4, PT, |R225|, 8.50705917302346158658e+37, PT ;  /* 0x7e800000e100780b */ /* 0x000fe20003f84200 */
[----:B------:R-:W-:Y:S02]  /*6930*/  @!P3 FMUL R223, R223, 16777216 ;  /* 0x4b800000dfdfb820 */ /* 0x000fe40000400000 */
[----:B------:R-:W-:Y:S02]  /*6940*/  @!P3 FMUL R222, R222, 16777216 ;  /* 0x4b800000dedeb820 */ /* 0x000fe40000400000 */
[----:B------:R-:W-:-:S02]  /*6950*/  @!P3 FMUL R219, R219, 16777216 ;  /* 0x4b800000dbdbb820 */ /* 0x000fc40000400000 */
[----:B------:R-:W-:Y:S02]  /*6960*/  @!P3 FMUL R114, R114, 16777216 ;  /* 0x4b8000007272b820 */ /* 0x000fe40000400000 */
[----:B------:R-:W-:Y:S02]  /*6970*/  @!P3 FMUL R76, R76, 16777216 ;  /* 0x4b8000004c4cb820 */ /* 0x000fe40000400000 */
[----:B------:R-:W-:Y:S02]  /*6980*/  @!P3 FMUL R113, R113, 16777216 ;  /* 0x4b8000007171b820 */ /* 0x000fe40000400000 */
[C---:B------:R-:W-:Y:S02]  /*6990*/  FMUL R169, R95.reuse, R96 ;  /* 0x000000605fa97220 */ /* 0x040fe40000400000 */
[C---:B------:R-:W-:Y:S02]  /*69a0*/  FMUL R102, R95.reuse, R102 ;  /* 0x000000665f667220 */ /* 0x040fe40000400000 */
[----:B------:R-:W-:-:S02]  /*69b0*/  FMUL R103, R95, R103 ;  /* 0x000000675f677220 */ /* 0x000fc40000400000 */
[----:B------:R-:W-:Y:S02]  /*69c0*/  FMUL R166, R95, R166 ;  /* 0x000000a65fa67220 */ /* 0x000fe40000400000 */
[----:B------:R-:W-:Y:S02]  /*69d0*/  FMUL R93, R155, R101 ;  /* 0x000000659b5d7220 */ /* 0x000fe40000400000 */
[----:B------:R-:W-:Y:S01]  /*69e0*/  @!P3 FMUL R112, R112, 16777216 ;  /* 0x4b8000007070b820 */ /* 0x000fe20000400000 */
[----:B------:R-:W-:Y:S01]  /*69f0*/  FSETP.GEU.AND P3, PT, |R225|, 1.175494350822287508e-38, PT ;  /* 0x00800000e100780b */ /* 0x000fe20003f6e200 */
[C---:B------:R-:W-:Y:S02]  /*6a00*/  FMUL R96, R155.reuse, R227 ;  /* 0x000000e39b607220 */ /* 0x040fe40000400000 */
[C---:B------:R-:W-:Y:S01]  /*6a10*/  FMUL R95, R155.reuse, R226 ;  /* 0x000000e29b5f7220 */ /* 0x040fe20000400000 */
[----:B------:R-:W0:Y:S01]  /*6a20*/  I2F R227, R115 ;  /* 0x0000007300e37306 */ /* 0x000e220000201400 */
[----:B------:R-:W-:Y:S01]  /*6a30*/  FMUL R101, R155, R220 ;  /* 0x000000dc9b657220 */ /* 0x000fe20000400000 */
[----:B------:R-:W-:Y:S01]  /*6a40*/  FSEL R226, RZ, -23, P5 ;  /* 0xc1b80000ffe27808 */ /* 0x000fe20002800000 */
[C---:B-1----:R-:W-:Y:S01]  /*6a50*/  FMUL R156, R224.reuse, R221 ;  /* 0x000000dde09c7220 */ /* 0x042fe20000400000 */
[----:B------:R-:W-:Y:S01]  /*6a60*/  FSETP.GEU.AND P5, PT, R225, 1.175494350822287508e-38, PT ;  /* 0x00800000e100780b */ /* 0x000fe20003fae000 */
[----:B------:R-:W-:Y:S01]  /*6a70*/  FMUL R155, R224, R223 ;  /* 0x000000dfe09b7220 */ /* 0x000fe20000400000 */
[----:B------:R-:W-:Y:S01]  /*6a80*/  F2FP.BF16.PACK_AB R95, R94, R95 ;  /* 0x0000005f5e5f723e */ /* 0x000fe200000010ff */
[----:B------:R-:W-:Y:S01]  /*6a90*/  FMUL R220, R224, R222 ;  /* 0x000000dee0dc7220 */ /* 0x000fe20000400000 */
[----:B------:R-:W-:Y:S01]  /*6aa0*/  F2FP.BF16.PACK_AB R94, R98, R101 ;  /* 0x00000065625e723e */ /* 0x000fe200000010ff */
[C---:B------:R-:W-:Y:S01]  /*6ab0*/  FMUL R221, R224.reuse, R219 ;  /* 0x000000dbe0dd7220 */ /* 0x040fe20000400000 */
[----:B------:R-:W-:Y:S01]  /*6ac0*/  F2FP.BF16.PACK_AB R101, R93, R96 ;  /* 0x000000605d65723e */ /* 0x000fe200000010ff */
[----:B------:R-:W-:Y:S01]  /*6ad0*/  FMUL R219, R224, R114 ;  /* 0x00000072e0db7220 */ /* 0x000fe20000400000 */
[----:B------:R-:W-:Y:S01]  /*6ae0*/  LOP3.LUT R93, R150, 0x8, RZ, 0x3c, !PT ;  /* 0x00000008965d7812 */ /* 0x000fe200078e3cff */
[----:B------:R-:W-:-:S02]  /*6af0*/  FMUL R223, R224, R76 ;  /* 0x0000004ce0df7220 */ /* 0x000fc40000400000 */
[C---:B------:R-:W-:Y:S02]  /*6b00*/  FMUL R222, R224.reuse, R113 ;  /* 0x00000071e0de7220 */ /* 0x040fe40000400000 */
[----:B------:R-:W-:Y:S02]  /*6b10*/  FMUL R224, R224, R112 ;  /* 0x00000070e0e07220 */ /* 0x000fe40000400000 */
[C---:B------:R-:W-:Y:S02]  /*6b20*/  FMUL R112, R225.reuse, 8388608 ;  /* 0x4b000000e1707820 */ /* 0x040fe40000400000 */
[----:B------:R-:W-:Y:S02]  /*6b30*/  @!P6 FMUL R230, R230, 16777216 ;  /* 0x4b800000e6e6e820 */ /* 0x000fe40000400000 */
[----:B------:R-:W-:Y:S01]  /*6b40*/  @!P6 FMUL R232, R232, 16777216 ;  /* 0x4b800000e8e8e820 */ /* 0x000fe20000400000 */
[----:B------:R-:W-:Y:S01]  /*6b50*/  FSEL R112, R112, R225, !P5 ;  /* 0x000000e170707208 */ /* 0x000fe20006800000 */
[----:B------:R-:W-:-:S02]  /*6b60*/  @P4 FMUL R225, R225, 0.25 ;  /* 0x3e800000e1e14820 */ /* 0x000fc40000400000 */
[----:B------:R-:W-:Y:S01]  /*6b70*/  FMUL R85, R87, R230 ;  /* 0x000000e657557220 */ /* 0x000fe20000400000 */
[----:B------:R-:W-:Y:S01]  /*6b80*/  IADD3 R113, R112, -0x3f3504f3, RZ ;  /* 0xc0cafb0d70717810 */ /* 0x000fe20007ffe0ff */
[----:B------:R-:W-:Y:S02]  /*6b90*/  @!P3 FMUL R225, R225, 16777216 ;  /* 0x4b800000e1e1b820 */ /* 0x000fe40000400000 */
[----:B------:R-:W-:Y:S01]  /*6ba0*/  FMUL R87, R87, R232 ;  /* 0x000000e857577220 */ /* 0x000fe20000400000 */
[----:B------:R-:W-:Y:S01]  /*6bb0*/  LOP3.LUT R113, R113, 0xff800000, RZ, 0xc0, !PT ;  /* 0xff80000071717812 */ /* 0x000fe200078ec0ff */
[----:B------:R-:W-:Y:S01]  /*6bc0*/  @!P2 FMUL R228, R228, 16777216 ;  /* 0x4b800000e4e4a820 */ /* 0x000fe20000400000 */
[----:B------:R-:W1:Y:S01]  /*6bd0*/  MUFU.RCP R232, R225 ;  /* 0x000000e100e87308 */ /* 0x000e620000001000 */
[----:B------:R-:W-:Y:S01]  /*6be0*/  @!P2 FMUL R107, R107, 16777216 ;  /* 0x4b8000006b6ba820 */ /* 0x000fe20000400000 */
[----:B------:R-:W-:Y:S01]  /*6bf0*/  F2FP.BF16.PACK_AB R82, R82, R87 ;  /* 0x000000575252723e */ /* 0x000fe200000010ff */
[----:B------:R-:W-:Y:S01]  /*6c00*/  @!P2 FMUL R106, R106, 16777216 ;  /* 0x4b8000006a6aa820 */ /* 0x000fe20000400000 */
[----:B------:R-:W-:Y:S01]  /*6c10*/  F2FP.BF16.PACK_AB R80, R80, R85 ;  /* 0x000000555050723e */ /* 0x000fe200000010ff */
[----:B------:R-:W-:-:S02]  /*6c20*/  @!P2 FMUL R111, R111, 16777216 ;  /* 0x4b8000006f6fa820 */ /* 0x000fc40000400000 */
[----:B------:R-:W-:Y:S01]  /*6c30*/  @!P2 FMUL R110, R110, 16777216 ;  /* 0x4b8000006e6ea820 */ /* 0x000fe20000400000 */
[----:B------:R-:W2:Y:S01]  /*6c40*/  MUFU.RCP R157, R228 ;  /* 0x000000e4009d7308 */ /* 0x000ea20000001000 */
[----:B------:R-:W-:Y:S02]  /*6c50*/  @!P2 FMUL R75, R75, 16777216 ;  /* 0x4b8000004b4ba820 */ /* 0x000fe40000400000 */
[----:B------:R-:W-:Y:S02]  /*6c60*/  @!P2 FMUL R74, R74, 16777216 ;  /* 0x4b8000004a4aa820 */ /* 0x000fe40000400000 */
[----:B------:R-:W-:Y:S02]  /*6c70*/  @!P2 FMUL R71, R71, 16777216 ;  /* 0x4b8000004747a820 */ /* 0x000fe40000400000 */
[----:B------:R-:W-:Y:S01]  /*6c80*/  @!P2 FMUL R70, R70, 16777216 ;  /* 0x4b8000004646a820 */ /* 0x000fe20000400000 */
[----:B------:R-:W-:Y:S01]  /*6c90*/  FSETP.GT.AND P2, PT, |R229|, 8.50705917302346158658e+37, PT ;  /* 0x7e800000e500780b */ /* 0x000fe20003f44200 */
[----:B0-----:R-:W-:Y:S01]  /*6ca0*/  FFMA.FTZ R76, R227, 1.1920928955078125e-07, R226 ;  /* 0x34000000e34c7823 */ /* 0x001fe200000100e2 */
[----:B------:R-:W-:Y:S01]  /*6cb0*/  FSEL R226, RZ, -23, P5 ;  /* 0xc1b80000ffe27808 */ /* 0x000fe20002800000 */
[C---:B------:R-:W-:Y:S01]  /*6cc0*/  FMUL R158, R229.reuse, 8388608 ;  /* 0x4b000000e59e7820 */ /* 0x040fe20000400000 */
[----:B------:R-:W-:Y:S01]  /*6cd0*/  FSETP.GEU.AND P5, PT, R229, 1.175494350822287508e-38, PT ;  /* 0x00800000e500780b */ /* 0x000fe20003fae000 */
[----:B------:R-:W-:Y:S01]  /*6ce0*/  @P4 FMUL R105, R105, 0.25 ;  /* 0x3e80000069694820 */ /* 0x000fe20000400000 */
[----:B------:R-:W0:Y:S01]  /*6cf0*/  I2F R227, R113 ;  /* 0x0000007100e37306 */ /* 0x000e220000201400 */
[----:B------:R-:W-:Y:S01]  /*6d00*/  @P4 FMUL R104, R104, 0.25 ;  /* 0x3e80000068684820 */ /* 0x000fe20000400000 */
[----:B------:R-:W-:Y:S01]  /*6d10*/  FSEL R158, R158, R229, !P5 ;  /* 0x000000e59e9e7208 */ /* 0x000fe20006800000 */
[----:B------:R-:W-:Y:S01]  /*6d20*/  @P4 FMUL R109, R109, 0.25 ;  /* 0x3e8000006d6d4820 */ /* 0x000fe20000400000 */
[----:B------:R-:W-:Y:S01]  /*6d30*/  FSEL R233, RZ, -23, P5 ;  /* 0xc1b80000ffe97808 */ /* 0x000fe20002800000 */
[----:B------:R-:W-:Y:S01]  /*6d40*/  @P4 FMUL R108, R108, 0.25 ;  /* 0x3e8000006c6c4820 */ /* 0x000fe20000400000 */
[----:B------:R-:W-:Y:S01]  /*6d50*/  FSETP.GEU.AND P5, PT, |R229|, 1.175494350822287508e-38, PT ;  /* 0x00800000e500780b */ /* 0x000fe20003fae200 */
[----:B------:R-:W-:-:S02]  /*6d60*/  @P4 FMUL R73, R73, 0.25 ;  /* 0x3e80000049494820 */ /* 0x000fc40000400000 */
[----:B------:R-:W-:Y:S02]  /*6d70*/  @P4 FMUL R72, R72, 0.25 ;  /* 0x3e80000048484820 */ /* 0x000fe40000400000 */
[----:B------:R-:W-:Y:S02]  /*6d80*/  @P4 FMUL R69, R69, 0.25 ;  /* 0x3e80000045454820 */ /* 0x000fe40000400000 */
[----:B------:R-:W-:Y:S01]  /*6d90*/  @P4 FMUL R68, R68, 0.25 ;  /* 0x3e80000044444820 */ /* 0x000fe20000400000 */
[----:B------:R-:W-:Y:S01]  /*6da0*/  FSETP.GEU.AND P4, PT, R238, 1.175494350822287508e-38, PT ;  /* 0x00800000ee00780b */ /* 0x000fe20003f8e000 */
[----:B------:R-:W-:Y:S02]  /*6db0*/  @!P3 FMUL R105, R105, 16777216 ;  /* 0x4b8000006969b820 */ /* 0x000fe40000400000 */
[----:B------:R-:W-:Y:S02]  /*6dc0*/  @!P3 FMUL R104, R104, 16777216 ;  /* 0x4b8000006868b820 */ /* 0x000fe40000400000 */
[----:B------:R-:W-:-:S02]  /*6dd0*/  @!P3 FMUL R109, R109, 16777216 ;  /* 0x4b8000006d6db820 */ /* 0x000fc40000400000 */
[----:B------:R-:W-:Y:S02]  /*6de0*/  @!P3 FMUL R108, R108, 16777216 ;  /* 0x4b8000006c6cb820 */ /* 0x000fe40000400000 */
[----:B------:R-:W-:Y:S02]  /*6df0*/  @!P3 FMUL R73, R73, 16777216 ;  /* 0x4b8000004949b820 */ /* 0x000fe40000400000 */
[----:B------:R-:W-:Y:S02]  /*6e00*/  @!P3 FMUL R72, R72, 16777216 ;  /* 0x4b8000004848b820 */ /* 0x000fe40000400000 */
[----:B------:R-:W-:Y:S02]  /*6e10*/  @!P3 FMUL R69, R69, 16777216 ;  /* 0x4b8000004545b820 */ /* 0x000fe40000400000 */
[----:B------:R-:W-:Y:S01]  /*6e20*/  @!P3 FMUL R68, R68, 16777216 ;  /* 0x4b8000004444b820 */ /* 0x000fe20000400000 */
[----:B------:R-:W-:Y:S01]  /*6e30*/  FSETP.GT.AND P3, PT, |R238|, 8.50705917302346158658e+37, PT ;  /* 0x7e800000ee00780b */ /* 0x000fe20003f64200 */
[----:B------:R-:W-:-:S02]  /*6e40*/  @P2 FMUL R55, R55, 0.25 ;  /* 0x3e80000037372820 */ /* 0x000fc40000400000 */
[----:B------:R-:W-:Y:S02]  /*6e50*/  @P2 FMUL R54, R54, 0.25 ;  /* 0x3e80000036362820 */ /* 0x000fe40000400000 */
[----:B------:R-:W-:Y:S02]  /*6e60*/  @P2 FMUL R51, R51, 0.25 ;  /* 0x3e80000033332820 */ /* 0x000fe40000400000 */
[----:B------:R-:W-:Y:S02]  /*6e70*/  @P2 FMUL R50, R50, 0.25 ;  /* 0x3e80000032322820 */ /* 0x000fe40000400000 */
[----:B------:R-:W-:Y:S02]  /*6e80*/  @P2 FMUL R67, R67, 0.25 ;  /* 0x3e80000043432820 */ /* 0x000fe40000400000 */
[----:B------:R-:W-:Y:S02]  /*6e90*/  @P2 FMUL R66, R66, 0.25 ;  /* 0x3e80000042422820 */ /* 0x000fe40000400000 */
[----:B------:R-:W-:-:S02]  /*6ea0*/  @P2 FMUL R63, R63, 0.25 ;  /* 0x3e8000003f3f2820 */ /* 0x000fc40000400000 */
[----:B------:R-:W-:Y:S02]  /*6eb0*/  @P2 FMUL R62, R62, 0.25 ;  /* 0x3e8000003e3e2820 */ /* 0x000fe40000400000 */
[----:B------:R-:W-:Y:S01]  /*6ec0*/  @P2 FMUL R229, R229, 0.25 ;  /* 0x3e800000e5e52820 */ /* 0x000fe20000400000 */
[----:B------:R-:W-:Y:S01]  /*6ed0*/  FSETP.GEU.AND P2, PT, |R238|, 1.175494350822287508e-38, PT ;  /* 0x00800000ee00780b */ /* 0x000fe20003f4e200 */
[----:B-1----:R-:W-:Y:S02]  /*6ee0*/  FMUL R230, R232, R69 ;  /* 0x00000045e8e67220 */ /* 0x002fe40000400000 */
[C---:B------:R-:W-:Y:S02]  /*6ef0*/  FMUL R69, R238.reuse, 8388608 ;  /* 0x4b000000ee457820 */ /* 0x040fe40000400000 */
[----:B------:R-:W-:Y:S02]  /*6f00*/  @!P5 FMUL R229, R229, 16777216 ;  /* 0x4b800000e5e5d820 */ /* 0x000fe40000400000 */
[----:B--2---:R-:W-:Y:S01]  /*6f10*/  FMUL R114, R157, R106 ;  /* 0x0000006a9d727220 */ /* 0x004fe20000400000 */
[----:B------:R-:W-:Y:S01]  /*6f20*/  FSEL R69, R69, R238, !P4 ;  /* 0x000000ee45457208 */ /* 0x000fe20006000000 */
[----:B------:R-:W-:Y:S01]  /*6f30*/  @P3 FMUL R238, R238, 0.25 ;  /* 0x3e800000eeee3820 */ /* 0x000fe20000400000 */
[----:B------:R-:W1:Y:S01]  /*6f40*/  MUFU.RCP R237, R229 ;  /* 0x000000e500ed7308 */ /* 0x000e620000001000 */
[----:B------:R-:W-:-:S02]  /*6f50*/  FMUL R106, R157, R111 ;  /* 0x0000006f9d6a7220 */ /* 0x000fc40000400000 */
[C---:B------:R-:W-:Y:S02]  /*6f60*/  FMUL R111, R157.reuse, R110 ;  /* 0x0000006e9d6f7220 */ /* 0x040fe40000400000 */
[C---:B------:R-:W-:Y:S02]  /*6f70*/  FMUL R110, R157.reuse, R74 ;  /* 0x0000004a9d6e7220 */ /* 0x040fe40000400000 */
[C---:B------:R-:W-:Y:S01]  /*6f80*/  FMUL R74, R157.reuse, R71 ;  /* 0x000000479d4a7220 */ /* 0x040fe20000400000 */
[----:B------:R-:W-:Y:S01]  /*6f90*/  IADD3 R71, R158, -0x3f3504f3, RZ ;  /* 0xc0cafb0d9e477810 */ /* 0x000fe20007ffe0ff */
[----:B------:R-:W-:Y:S02]  /*6fa0*/  @!P2 FMUL R238, R238, 16777216 ;  /* 0x4b800000eeeea820 */ /* 0x000fe40000400000 */
[----:B------:R-:W-:Y:S01]  /*6fb0*/  FMUL R107, R157, R107 ;  /* 0x0000006b9d6b7220 */ /* 0x000fe20000400000 */
[----:B------:R-:W-:Y:S01]  /*6fc0*/  LOP3.LUT R71, R71, 0xff800000, RZ, 0xc0, !PT ;  /* 0xff80000047477812 */ /* 0x000fe200078ec0ff */
[----:B------:R-:W-:-:S02]  /*6fd0*/  FMUL R75, R157, R75 ;  /* 0x0000004b9d4b7220 */ /* 0x000fc40000400000 */
[C---:B------:R-:W-:Y:S01]  /*6fe0*/  FMUL R225, R232.reuse, R105 ;  /* 0x00000069e8e17220 */ /* 0x040fe20000400000 */
[----:B------:R2:W-:Y:S01]  /*6ff0*/  I2F R234, R71 ;  /* 0x0000004700ea7306 */ /* 0x0005e20000201400 */
[----:B------:R-:W-:Y:S01]  /*7000*/  FMUL R157, R157, R70 ;  /* 0x000000469d9d7220 */ /* 0x000fe20000400000 */
[----:B------:R-:W-:Y:S01]  /*7010*/  F2FP.BF16.PACK_AB R107, R107, R106 ;  /* 0x0000006a6b6b723e */ /* 0x000fe200000010ff */
[----:B0-----:R-:W-:Y:S01]  /*7020*/  FFMA.FTZ R70, R227, 1.1920928955078125e-07, R226 ;  /* 0x34000000e3467823 */ /* 0x001fe200000100e2 */
[----:B------:R-:W-:Y:S01]  /*7030*/  F2FP.BF16.PACK_AB R106, R75, R74 ;  /* 0x0000004a4b6a723e */ /* 0x000fe200000010ff */
[----:B------:R-:W-:Y:S01]  /*7040*/  FMUL R227, R232, R104 ;  /* 0x00000068e8e37220 */ /* 0x000fe20000400000 */
[----:B------:R-:W-:Y:S01]  /*7050*/  IADD3 R104, R69, -0x3f3504f3, RZ ;  /* 0xc0cafb0d45687810 */ /* 0x000fe20007ffe0ff */
[----:B------:R-:W-:Y:S01]  /*7060*/  @!P5 FMUL R55, R55, 16777216 ;  /* 0x4b8000003737d820 */ /* 0x000fe20000400000 */
[----:B------:R-:W0:Y:S01]  /*7070*/  MUFU.RCP R105, R238 ;  /* 0x000000ee00697308 */ /* 0x000e220000001000 */
[----:B------:R-:W-:Y:S01]  /*7080*/  @P3 FMUL R52, R52, 0.25 ;  /* 0x3e80000034343820 */ /* 0x000fe20000400000 */
[----:B------:R-:W-:Y:S01]  /*7090*/  LOP3.LUT R104, R104, 0xff800000, RZ, 0xc0, !PT ;  /* 0xff80000068687812 */ /* 0x000fe200078ec0ff */
[----:B------:R-:W-:Y:S01]  /*70a0*/  @P3 FMUL R48, R48, 0.25 ;  /* 0x3e80000030303820 */ /* 0x000fe20000400000 */
[----:B--2---:R-:W-:Y:S01]  /*70b0*/  IADD3 R71, R158, -R71, RZ ;  /* 0x800000479e477210 */ /* 0x004fe20007ffe0ff */
[----:B------:R-:W-:-:S02]  /*70c0*/  FMUL R228, R232, R108 ;  /* 0x0000006ce8e47220 */ /* 0x000fc40000400000 */
[----:B-1----:R-:W-:Y:S02]  /*70d0*/  FMUL R108, R237, R55 ;  /* 0x00000037ed6c7220 */ /* 0x002fe40000400000 */
[----:B------:R-:W-:Y:S01]  /*70e0*/  @!P5 FMUL R51, R51, 16777216 ;  /* 0x4b8000003333d820 */ /* 0x000fe20000400000 */
[----:B------:R-:W1:Y:S01]  /*70f0*/  I2F R55, R104 ;  /* 0x0000006800377306 */ /* 0x000e620000201400 */
[----:B------:R-:W-:Y:S02]  /*7100*/  @!P2 FMUL R52, R52, 16777216 ;  /* 0x4b8000003434a820 */ /* 0x000fe40000400000 */
[----:B------:R-:W-:Y:S02]  /*7110*/  @!P2 FMUL R48, R48, 16777216 ;  /* 0x4b8000003030a820 */ /* 0x000fe40000400000 */
[----:B------:R-:W-:Y:S02]  /*7120*/  FMUL R229, R237, R51 ;  /* 0x00000033ede57220 */ /* 0x000fe40000400000 */
[----:B------:R-:W-:-:S02]  /*7130*/  @P3 FMUL R53, R53, 0.25 ;  /* 0x3e80000035353820 */ /* 0x000fc40000400000 */
[----:B------:R-:W-:Y:S02]  /*7140*/  @P3 FMUL R49, R49, 0.25 ;  /* 0x3e80000031313820 */ /* 0x000fe40000400000 */
[----:B------:R-:W-:Y:S02]  /*7150*/  @P3 FMUL R65, R65, 0.25 ;  /* 0x3e80000041413820 */ /* 0x000fe40000400000 */
[----:B------:R-:W-:Y:S02]  /*7160*/  @P3 FMUL R61, R61, 0.25 ;  /* 0x3e8000003d3d3820 */ /* 0x000fe40000400000 */
[C---:B0-----:R-:W-:Y:S02]  /*7170*/  FMUL R51, R105.reuse, R52 ;  /* 0x0000003469337220 */ /* 0x041fe40000400000 */
[----:B------:R-:W-:Y:S02]  /*7180*/  FMUL R48, R105, R48 ;  /* 0x0000003069307220 */ /* 0x000fe40000400000 */
[----:B------:R-:W-:-:S02]  /*7190*/  FMUL R226, R232, R109 ;  /* 0x0000006de8e27220 */ /* 0x000fc40000400000 */
[----:B------:R-:W-:Y:S01]  /*71a0*/  @P3 FMUL R64, R64, 0.25 ;  /* 0x3e80000040403820 */ /* 0x000fe20000400000 */
[----:B------:R-:W-:Y:S01]  /*71b0*/  F2FP.BF16.PACK_AB R51, R51, R48 ;  /* 0x000000303333723e */ /* 0x000fe200000010ff */
[----:B------:R-:W-:Y:S01]  /*71c0*/  @P3 FMUL R60, R60, 0.25 ;  /* 0x3e8000003c3c3820 */ /* 0x000fe20000400000 */
[----:B------:R-:W-:Y:S01]  /*71d0*/  FSEL R48, RZ, -23, P4 ;  /* 0xc1b80000ff307808 */ /* 0x000fe20002000000 */
[----:B------:R-:W-:Y:S01]  /*71e0*/  @!P5 FMUL R54, R54, 16777216 ;  /* 0x4b8000003636d820 */ /* 0x000fe20000400000 */
[----:B------:R-:W-:Y:S01]  /*71f0*/  ISETP.GE.U32.AND P4, PT, R91, 0x7f800000, PT ;  /* 0x7f8000005b00780c */ /* 0x000fe20003f86070 */
[----:B------:R-:W-:Y:S01]  /*7200*/  FMUL R109, R232, R73 ;  /* 0x00000049e86d7220 */ /* 0x000fe20000400000 */
[----:B------:R-:W-:Y:S01]  /*7210*/  ISETP.GE.U32.AND P3, PT, R88, 0x7f800000, PT ;  /* 0x7f8000005800780c */ /* 0x000fe20003f66070 */
[----:B------:R-:W-:Y:S01]  /*7220*/  FMUL R231, R232, R72 ;  /* 0x00000048e8e77220 */ /* 0x000fe20000400000 */
[----:B------:R-:W-:Y:S01]  /*7230*/  IADD3 R72, R77, -0x3f3504f3, RZ ;  /* 0xc0cafb0d4d487810 */ /* 0x000fe20007ffe0ff */
[----:B------:R-:W-:Y:S01]  /*7240*/  @!P2 FMUL R53, R53, 16777216 ;  /* 0x4b8000003535a820 */ /* 0x000fe20000400000 */
[----:B------:R-:W-:Y:S01]  /*7250*/  FSEL R73, RZ, -23, P1 ;  /* 0xc1b80000ff497808 */ /* 0x000fe20000800000 */
[----:B------:R-:W-:Y:S01]  /*7260*/  @!P2 FMUL R49, R49, 16777216 ;  /* 0x4b8000003131a820 */ /* 0x000fe20000400000 */
[----:B------:R-:W-:Y:S01]  /*7270*/  LOP3.LUT R72, R72, 0xff800000, RZ, 0xc0, !PT ;  /* 0xff80000048487812 */ /* 0x000fe200078ec0ff */
[----:B------:R-:W-:Y:S01]  /*7280*/  @!P2 FMUL R65, R65, 16777216 ;  /* 0x4b8000004141a820 */ /* 0x000fe20000400000 */
[----:B------:R-:W-:Y:S01]  /*7290*/  FSETP.NEU.AND P1, PT, R78, RZ, PT ;  /* 0x000000ff4e00720b */ /* 0x000fe20003f2d000 */
[----:B------:R-:W-:Y:S01]  /*72a0*/  @!P2 FMUL R61, R61, 16777216 ;  /* 0x4b8000003d3da820 */ /* 0x000fe20000400000 */
[----:B------:R0:W2:Y:S01]  /*72b0*/  I2F R236, R72 ;  /* 0x0000004800ec7306 */ /* 0x0000a20000201400 */
[----:B------:R-:W-:-:S02]  /*72c0*/  FMUL R232, R232, R68 ;  /* 0x00000044e8e87220 */ /* 0x000fc40000400000 */
[----:B------:R-:W-:Y:S02]  /*72d0*/  @!P5 FMUL R66, R66, 16777216 ;  /* 0x4b8000004242d820 */ /* 0x000fe40000400000 */
[----:B------:R-:W-:Y:S02]  /*72e0*/  FFMA.FTZ R68, R234, 1.1920928955078125e-07, R233 ;  /* 0x34000000ea447823 */ /* 0x000fe400000100e9 */
[----:B------:R-:W-:Y:S02]  /*72f0*/  @!P5 FMUL R50, R50, 16777216 ;  /* 0x4b8000003232d820 */ /* 0x000fe40000400000 */
[----:B------:R-:W-:Y:S01]  /*7300*/  @!P5 FMUL R63, R63, 16777216 ;  /* 0x4b8000003f3fd820 */ /* 0x000fe20000400000 */
[----:B0-----:R-:W-:Y:S01]  /*7310*/  IADD3 R72, R77, -R72, RZ ;  /* 0x800000484d487210 */ /* 0x001fe20007ffe0ff */
[----:B------:R-:W-:Y:S02]  /*7320*/  @!P2 FMUL R64, R64, 16777216 ;  /* 0x4b8000004040a820 */ /* 0x000fe40000400000 */
[----:B------:R-:W-:Y:S01]  /*7330*/  @!P2 FMUL R60, R60, 16777216 ;  /* 0x4b8000003c3ca820 */ /* 0x000fe20000400000 */
[----:B------:R-:W-:Y:S01]  /*7340*/  ISETP.GE.U32.AND P2, PT, R78, 0x7f800000, PT ;  /* 0x7f8000004e00780c */ /* 0x000fe20003f46070 */
[----:B------:R-:W-:-:S02]  /*7350*/  FMUL R233, R237, R54 ;  /* 0x00000036ede97220 */ /* 0x000fc40000400000 */
[C---:B------:R-:W-:Y:S02]  /*7360*/  FMUL R53, R105.reuse, R53 ;  /* 0x0000003569357220 */ /* 0x040fe40000400000 */
[C---:B------:R-:W-:Y:S02]  /*7370*/  FMUL R52, R105.reuse, R49 ;  /* 0x0000003169347220 */ /* 0x040fe40000400000 */
[C---:B------:R-:W-:Y:S02]  /*7380*/  FMUL R65, R105.reuse, R65 ;  /* 0x0000004169417220 */ /* 0x040fe40000400000 */
[----:B------:R-:W-:Y:S01]  /*7390*/  FMUL R54, R105, R61 ;  /* 0x0000003d69367220 */ /* 0x000fe20000400000 */
[----:B------:R-:W-:Y:S01]  /*73a0*/  F2FP.BF16.PACK_AB R49, R53, R52 ;  /* 0x000000343531723e */ /* 0x000fe200000010ff */
[----:B------:R-:W-:Y:S01]  /*73b0*/  FMUL R235, R237, R66 ;  /* 0x00000042edeb7220 */ /* 0x000fe20000400000 */
[----:B------:R-:W-:Y:S01]  /*73c0*/  F2FP.BF16.PACK_AB R53, R227, R228 ;  /* 0x000000e4e335723e */ /* 0x000fe200000010ff */
[----:B------:R-:W-:Y:S01]  /*73d0*/  FMUL R234, R237, R50 ;  /* 0x00000032edea7220 */ /* 0x000fe20000400000 */
[----:B------:R-:W-:Y:S01]  /*73e0*/  F2FP.BF16.PACK_AB R52, R231, R232 ;  /* 0x000000e8e734723e */ /* 0x000fe200000010ff */
[----:B------:R-:W-:Y:S01]  /*73f0*/  FMUL R66, R237, R63 ;  /* 0x0000003fed427220 */ /* 0x000fe20000400000 */
[----:B------:R-:W-:Y:S01]  /*7400*/  F2FP.BF16.PACK_AB R61, R220, R221 ;  /* 0x000000dddc3d723e */ /* 0x000fe200000010ff */
[----:B------:R-:W-:-:S02]  /*7410*/  FMUL R50, R105, R64 ;  /* 0x0000004069327220 */ /* 0x000fc40000400000 */
[----:B------:R-:W-:Y:S01]  /*7420*/  FMUL R63, R105, R60 ;  /* 0x0000003c693f7220 */ /* 0x000fe20000400000 */
[----:B------:R-:W-:Y:S01]  /*7430*/  F2FP.BF16.PACK_AB R60, R223, R224 ;  /* 0x000000e0df3c723e */ /* 0x000fe200000010ff */
[----:B-1----:R-:W-:Y:S01]  /*7440*/  FFMA.FTZ R105, R55, 1.1920928955078125e-07, R48 ;  /* 0x3400000037697823 */ /* 0x002fe20000010030 */
[----:B------:R-:W-:Y:S01]  /*7450*/  F2FP.BF16.PACK_AB R48, R65, R54 ;  /* 0x000000364130723e */ /* 0x000fe200000010ff */
[----:B------:R-:W-:Y:S01]  /*7460*/  @!P5 FMUL R67, R67, 16777216 ;  /* 0x4b8000004343d820 */ /* 0x000fe20000400000 */
[----:B------:R-:W-:Y:S01]  /*7470*/  F2FP.BF16.PACK_AB R50, R50, R63 ;  /* 0x0000003f3232723e */ /* 0x000fe200000010ff */
[----:B------:R-:W-:Y:S01]  /*7480*/  @!P5 FMUL R62, R62, 16777216 ;  /* 0x4b8000003e3ed820 */ /* 0x000fe20000400000 */
[----:B------:R-:W-:Y:S01]  /*7490*/  F2FP.BF16.PACK_AB R55, R225, R226 ;  /* 0x000000e2e137723e */ /* 0x000fe200000010ff */
[----:B------:R-:W-:Y:S01]  /*74a0*/  FMUL R67, R237, R67 ;  /* 0x00000043ed437220 */ /* 0x000fe20000400000 */
[----:B------:R-:W-:Y:S01]  /*74b0*/  F2FP.BF16.PACK_AB R54, R109, R230 ;  /* 0x000000e66d36723e */ /* 0x000fe200000010ff */
[----:B------:R0:W-:Y:S01]  /*74c0*/  STS.64 [R159+0x200], R48 ;  /* 0x000200309f007388 */ /* 0x0001e20000000a00 */
[----:B------:R-:W-:Y:S01]  /*74d0*/  FMUL R64, R237, R62 ;  /* 0x0000003eed407220 */ /* 0x000fe20000400000 */
[----:B------:R-:W-:Y:S01]  /*74e0*/  F2FP.BF16.PACK_AB R63, R155, R156 ;  /* 0x0000009c9b3f723e */ /* 0x000fe200000010ff */
[----:B------:R-:W-:Y:S01]  /*74f0*/  IMAD.IADD R113, R112, 0x1, -R113 ;  /* 0x0000000170717824 */ /* 0x000fe200078e0a71 */
[----:B------:R1:W-:Y:S01]  /*7500*/  STS.64 [R159], R50 ;  /* 0x000000329f007388 */ /* 0x0003e20000000a00 */
[----:B------:R-:W-:Y:S01]  /*7510*/  F2FP.BF16.PACK_AB R62, R219, R222 ;  /* 0x000000dedb3e723e */ /* 0x000fe200000010ff */
[----:B------:R-:W-:Y:S01]  /*7520*/  IMAD.IADD R89, R88, 0x1, -R89 ;  /* 0x0000000158597824 */ /* 0x000fe200078e0a59 */
[----:B------:R-:W-:Y:S01]  /*7530*/  F2FP.BF16.PACK_AB R65, R233, R234 ;  /* 0x000000eae941723e */ /* 0x000fe200000010ff */
[----:B------:R3:W-:Y:S01]  /*7540*/  STS.64 [R159+0x80], R52 ;  /* 0x000080349f007388 */ /* 0x0007e20000000a00 */
[----:B------:R-:W-:Y:S01]  /*7550*/  FADD R113, R113, -1 ;  /* 0xbf80000071717421 */ /* 0x000fe20000000000 */
[----:B------:R-:W-:Y:S01]  /*7560*/  F2FP.BF16.PACK_AB R64, R235, R64 ;  /* 0x00000040eb40723e */ /* 0x000fe200000010ff */
[----:B------:R-:W-:Y:S01]  /*7570*/  FADD R89, R89, -1 ;  /* 0xbf80000059597421 */ /* 0x000fe20000000000 */
[----:B0-----:R-:W-:Y:S01]  /*7580*/  F2FP.BF16.PACK_AB R49, R151, R154 ;  /* 0x0000009a9731723e */ /* 0x001fe200000010ff */
[----:B------:R0:W-:Y:S01]  /*7590*/  STS.64 [R159+0x280], R54 ;  /* 0x000280369f007388 */ /* 0x0001e20000000a00 */
[----:B------:R-:W-:Y:S01]  /*75a0*/  F2FP.BF16.PACK_AB R48, R102, R103 ;  /* 0x000000676630723e */ /* 0x000fe200000010ff */
[----:B------:R-:W-:Y:S01]  /*75b0*/  FADD R79, R79, -1 ;  /* 0xbf8000004f4f7421 */ /* 0x000fe20000000000 */
[----:B-1----:R-:W-:Y:S01]  /*75c0*/  F2FP.BF16.PACK_AB R50, R67, R66 ;  /* 0x000000424332723e */ /* 0x002fe200000010ff */
[----:B------:R-:W-:Y:S01]  /*75d0*/  STS.64 [R159+0x100], R60 ;  /* 0x0001003c9f007388 */ /* 0x000fe20000000a00 */
[----:B------:R-:W-:Y:S01]  /*75e0*/  F2FP.BF16.PACK_AB R67, R169, R218 ;  /* 0x000000daa943723e */ /* 0x000fe200000010ff */
[----:B------:R-:W-:Y:S01]  /*75f0*/  IMAD.IADD R115, R152, 0x1, -R115 ;  /* 0x0000000198737824 */ /* 0x000fe200078e0a73 */
[----:B------:R-:W-:Y:S01]  /*7600*/  F2FP.BF16.PACK_AB R66, R153, R166 ;  /* 0x000000a69942723e */ /* 0x000fe200000010ff */
[----:B------:R1:W-:Y:S01]  /*7610*/  STS.64 [R159+0x380], R48 ;  /* 0x000380309f007388 */ /* 0x0003e20000000a00 */
[----:B---3--:R-:W-:Y:S01]  /*7620*/  F2FP.BF16.PACK_AB R53, R114, R111 ;  /* 0x0000006f7235723e */ /* 0x008fe200000010ff */
[----:B------:R-:W-:Y:S01]  /*7630*/  FADD R115, R115, -1 ;  /* 0xbf80000073737421 */ /* 0x000fe20000000000 */
[----:B------:R-:W-:Y:S01]  /*7640*/  F2FP.BF16.PACK_AB R52, R110, R157 ;  /* 0x0000009d6e34723e */ /* 0x000fe200000010ff */
[----:B------:R-:W-:Y:S01]  /*7650*/  STS.64 [R159+0x300], R62 ;  /* 0x0003003e9f007388 */ /* 0x000fe20000000a00 */
[----:B0-----:R-:W-:Y:S01]  /*7660*/  LOP3.LUT R54, R159, 0x8, RZ, 0x3c, !PT ;  /* 0x000000089f367812 */ /* 0x001fe200078e3cff */
[----:B------:R-:W-:Y:S01]  /*7670*/  IMAD.IADD R104, R69, 0x1, -R104 ;  /* 0x0000000145687824 */ /* 0x000fe200078e0a68 */
[----:B------:R-:W-:Y:S01]  /*7680*/  F2FP.BF16.PACK_AB R51, R108, R229 ;  /* 0x000000e56c33723e */ /* 0x000fe200000010ff */
[----:B------:R-:W-:Y:S01]  /*7690*/  STS.64 [R159+0x180], R66 ;  /* 0x000180429f007388 */ /* 0x000fe20000000a00 */
[----:B------:R-:W-:Y:S01]  /*76a0*/  ISETP.GE.U32.AND P5, PT, R112, 0x7f800000, PT ;  /* 0x7f8000007000780c */ /* 0x000fe20003fa6070 */
[----:B--2---:R-:W-:Y:S01]  /*76b0*/  FFMA.FTZ R73, R236, 1.1920928955078125e-07, R73 ;  /* 0x34000000ec497823 */ /* 0x004fe20000010049 */
[----:B-1----:R-:W-:Y:S01]  /*76c0*/  MOV R48, 0x3dc6b27f ;  /* 0x3dc6b27f00307802 */ /* 0x002fe20000000f00 */
[----:B------:R-:W-:Y:S01]  /*76d0*/  FADD R49, R92, -1 ;  /* 0xbf8000005c317421 */ /* 0x000fe20000000000 */
[----:B------:R0:W-:Y:S03]  /*76e0*/  STS.64 [R54+0x4080], R52 ;  /* 0x0040803436007388 */ /* 0x0001e60000000a00 */
[C---:B------:R-:W-:Y:S01]  /*76f0*/  FFMA.FTZ R60, R79.reuse, R48, -0.16845393180847167969 ;  /* 0xbe2c7f304f3c7423 */ /* 0x040fe20000010030 */
[----:B------:R1:W-:Y:S03]  /*7700*/  STS.64 [R54+0x4200], R50 ;  /* 0x0042003236007388 */ /* 0x0003e60000000a00 */
[C---:B------:R-:W-:Y:S01]  /*7710*/  FFMA.FTZ R60, R79.reuse, R60, 0.1716887056827545166 ;  /* 0x3e2fcf2a4f3c7423 */ /* 0x040fe2000001003c */
[----:B------:R-:W-:Y:S03]  /*7720*/  STS.64 [R54+0x4000], R64 ;  /* 0x0040004036007388 */ /* 0x000fe60000000a00 */
[----:B------:R-:W-:Y:S01]  /*7730*/  FFMA.FTZ R60, R79, R60, -0.17900948226451873779 ;  /* 0xbe374e434f3c7423 */ /* 0x000fe2000001003c */
[----:B------:R-:W-:Y:S01]  /*7740*/  STS.64 [R54+0x4280], R106 ;  /* 0x0042806a36007388 */ /* 0x000fe20000000a00 */
[----:B0-----:R-:W-:-:S02]  /*7750*/  FFMA.FTZ R52, R49, R48, -0.16845393180847167969 ;  /* 0xbe2c7f3031347423 */ /* 0x001fc40000010030 */
[----:B------:R-:W-:Y:S01]  /*7760*/  FFMA.FTZ R60, R79, R60, 0.20512372255325317383 ;  /* 0x3e520bf44f3c7423 */ /* 0x000fe2000001003c */
[----:B------:R-:W-:Y:S01]  /*7770*/  STS.64 [R54+0x4100], R94 ;  /* 0x0041005e36007388 */ /* 0x000fe20000000a00 */
[----:B------:R-:W-:Y:S01]  /*7780*/  FFMA.FTZ R52, R49, R52, 0.1716887056827545166 ;  /* 0x3e2fcf2a31347423 */ /* 0x000fe20000010034 */
[----:B-1----:R-:W-:Y:S01]  /*7790*/  @P3 MOV R51, 0x7f800000 ;  /* 0x7f80000000333802 */ /* 0x002fe20000000f00 */
[----:B------:R-:W-:Y:S01]  /*77a0*/  FFMA.FTZ R50, R113, R48, -0.16845393180847167969 ;  /* 0xbe2c7f3071327423 */ /* 0x000fe20000010030 */
[----:B------:R-:W-:Y:S01]  /*77b0*/  STS.64 [R54+0x4300], R100 ;  /* 0x0043006436007388 */ /* 0x000fe20000000a00 */
[----:B------:R-:W-:Y:S02]  /*77c0*/  FFMA.FTZ R52, R49, R52, -0.17900948226451873779 ;  /* 0xbe374e4331347423 */ /* 0x000fe40000010034 */
[----:B------:R-:W-:Y:S01]  /*77d0*/  FFMA.FTZ R50, R113, R50, 0.1716887056827545166 ;  /* 0x3e2fcf2a71327423 */ /* 0x000fe20000010032 */
[----:B------:R-:W-:Y:S01]  /*77e0*/  STS.64 [R54+0x4180], R82 ;  /* 0x0041805236007388 */ /* 0x000fe20000000a00 */
[----:B------:R-:W-:-:S02]  /*77f0*/  FFMA.FTZ R52, R49, R52, 0.20512372255325317383 ;  /* 0x3e520bf431347423 */ /* 0x000fc40000010034 */
[----:B------:R-:W-:Y:S01]  /*7800*/  FFMA.FTZ R50, R113, R50, -0.17900948226451873779 ;  /* 0xbe374e4371327423 */ /* 0x000fe20000010032 */
[----:B------:R0:W-:Y:S01]  /*7810*/  STS.64 [R54+0x4380], R80 ;  /* 0x0043805036007388 */ /* 0x0001e20000000a00 */
[----:B------:R-:W-:Y:S02]  /*7820*/  FFMA.FTZ R52, R49, R52, -0.24046532809734344482 ;  /* 0xbe763c8b31347423 */ /* 0x000fe40000010034 */
[----:B------:R-:W-:Y:S01]  /*7830*/  FFMA.FTZ R50, R113, R50, 0.20512372255325317383 ;  /* 0x3e520bf471327423 */ /* 0x000fe20000010032 */
[----:B------:R-:W-:Y:S01]  /*7840*/  BAR.SYNC.DEFER_BLOCKING 0x0 ;  /* 0x0000000000007b1d */ /* 0x000fe20000010000 */
[----:B------:R-:W-:Y:S02]  /*7850*/  FFMA.FTZ R52, R49, R52, 0.28857114911079406738 ;  /* 0x3e93bf9931347423 */ /* 0x000fe40000010034 */
[----:B------:R-:W-:Y:S02]  /*7860*/  FFMA.FTZ R50, R113, R50, -0.24046532809734344482 ;  /* 0xbe763c8b71327423 */ /* 0x000fe40000010032 */
[----:B------:R-:W-:-:S02]  /*7870*/  FFMA.FTZ R52, R49, R52, -0.36067417263984680176 ;  /* 0xbeb8aa4931347423 */ /* 0x000fc40000010034 */
[----:B------:R-:W-:Y:S02]  /*7880*/  FFMA.FTZ R50, R113, R50, 0.28857114911079406738 ;  /* 0x3e93bf9971327423 */ /* 0x000fe40000010032 */
[----:B------:R-:W-:Y:S02]  /*7890*/  FFMA.FTZ R52, R49, R52, 0.48089820146560668945 ;  /* 0x3ef6384a31347423 */ /* 0x000fe40000010034 */
[----:B------:R-:W-:Y:S02]  /*78a0*/  FFMA.FTZ R50, R113, R50, -0.36067417263984680176 ;  /* 0xbeb8aa4971327423 */ /* 0x000fe40000010032 */
[----:B------:R-:W-:Y:S02]  /*78b0*/  FFMA.FTZ R52, R49, R52, -0.72134751081466674805 ;  /* 0xbf38aa3b31347423 */ /* 0x000fe40000010034 */
[----:B------:R-:W-:Y:S02]  /*78c0*/  FFMA.FTZ R50, R113, R50, 0.48089820146560668945 ;  /* 0x3ef6384a71327423 */ /* 0x000fe40000010032 */
[----:B0-----:R-:W-:-:S02]  /*78d0*/  FFMA.FTZ R54, R89, R48, -0.16845393180847167969 ;  /* 0xbe2c7f3059367423 */ /* 0x001fc40000010030 */
[----:B------:R-:W-:Y:S02]  /*78e0*/  FMUL R52, R49, R52 ;  /* 0x0000003431347220 */ /* 0x000fe40000400000 */
[----:B------:R-:W-:Y:S02]  /*78f0*/  FFMA.FTZ R50, R113, R50, -0.72134751081466674805 ;  /* 0xbf38aa3b71327423 */ /* 0x000fe40000010032 */
[----:B------:R-:W-:Y:S01]  /*7900*/  FFMA.FTZ R54, R89, R54, 0.1716887056827545166 ;  /* 0x3e2fcf2a59367423 */ /* 0x000fe20000010036 */
[----:B------:R-:W0:Y:S01]  /*7910*/  LDS.64 R74, [R150+0x1000] ;  /* 0x00100000964a7984 */ /* 0x000e220000000a00 */
[----:B------:R-:W-:Y:S02]  /*7920*/  FMUL R52, R49, R52 ;  /* 0x0000003431347220 */ /* 0x000fe40000400000 */
[----:B------:R-:W-:Y:S01]  /*7930*/  FMUL R50, R113, R50 ;  /* 0x0000003271327220 */ /* 0x000fe20000400000 */
[----:B------:R-:W1:Y:S01]  /*7940*/  LDS.64 R82, [R150+0x1400] ;  /* 0x0014000096527984 */ /* 0x000e620000000a00 */
[----:B------:R-:W-:-:S02]  /*7950*/  FFMA.FTZ R54, R89, R54, -0.17900948226451873779 ;  /* 0xbe374e4359367423 */ /* 0x000fc40000010036 */
[----:B------:R-:W-:Y:S01]  /*7960*/  FFMA.FTZ R52, R49, 1.4426950216293334961, R52 ;  /* 0x3fb8aa3b31347823 */ /* 0x000fe20000010034 */
[----:B------:R-:W2:Y:S01]  /*7970*/  LDS.64 R80, [R93+0x1400] ;  /* 0x001400005d507984 */ /* 0x000ea20000000a00 */
[----:B------:R-:W-:Y:S02]  /*7980*/  FMUL R50, R113, R50 ;  /* 0x0000003271327220 */ /* 0x000fe40000400000 */
[----:B------:R-:W-:Y:S01]  /*7990*/  FFMA.FTZ R54, R89, R54, 0.20512372255325317383 ;  /* 0x3e520bf459367423 */ /* 0x000fe20000010036 */
[----:B------:R-:W3:Y:S01]  /*79a0*/  LDS.64 R84, [R150+0x1800] ;  /* 0x0018000096547984 */ /* 0x000ee20000000a00 */
[----:B------:R-:W-:Y:S02]  /*79b0*/  FADD R49, R71, -1 ;  /* 0xbf80000047317421 */ /* 0x000fe40000000000 */
[----:B------:R-:W-:Y:S02]  /*79c0*/  FADD R99, R99, R52 ;  /* 0x0000003463637221 */ /* 0x000fe40000000000 */
[----:B------:R-:W-:-:S02]  /*79d0*/  FFMA.FTZ R113, R113, 1.4426950216293334961, R50 ;  /* 0x3fb8aa3b71717823 */ /* 0x000fc40000010032 */
[----:B------:R-:W-:Y:S02]  /*79e0*/  FFMA.FTZ R52, R115, R48, -0.16845393180847167969 ;  /* 0xbe2c7f3073347423 */ /* 0x000fe40000010030 */
[----:B------:R-:W-:Y:S02]  /*79f0*/  FFMA.FTZ R54, R89, R54, -0.24046532809734344482 ;  /* 0xbe763c8b59367423 */ /* 0x000fe40000010036 */
[----:B------:R-:W-:Y:S02]  /*7a00*/  FFMA.FTZ R50, R49, R48, -0.16845393180847167969 ;  /* 0xbe2c7f3031327423 */ /* 0x000fe40000010030 */
[----:B------:R-:W-:Y:S02]  /*7a10*/  FFMA.FTZ R52, R115, R52, 0.1716887056827545166 ;  /* 0x3e2fcf2a73347423 */ /* 0x000fe40000010034 */
[----:B------:R-:W-:Y:S02]  /*7a20*/  FFMA.FTZ R54, R89, R54, 0.28857114911079406738 ;  /* 0x3e93bf9959367423 */ /* 0x000fe40000010036 */
[----:B------:R-:W-:-:S02]  /*7a30*/  FFMA.FTZ R50, R49, R50, 0.1716887056827545166 ;  /* 0x3e2fcf2a31327423 */ /* 0x000fc40000010032 */
[----:B------:R-:W-:Y:S02]  /*7a40*/  FFMA.FTZ R60, R79, R60, -0.24046532809734344482 ;  /* 0xbe763c8b4f3c7423 */ /* 0x000fe4000001003c */
[----:B------:R-:W-:Y:S02]  /*7a50*/  FFMA.FTZ R52, R115, R52, -0.17900948226451873779 ;  /* 0xbe374e4373347423 */ /* 0x000fe40000010034 */
[----:B------:R-:W-:Y:S02]  /*7a60*/  FFMA.FTZ R54, R89, R54, -0.36067417263984680176 ;  /* 0xbeb8aa4959367423 */ /* 0x000fe40000010036 */
[----:B------:R-:W-:Y:S02]  /*7a70*/  FFMA.FTZ R50, R49, R50, -0.17900948226451873779 ;  /* 0xbe374e4331327423 */ /* 0x000fe40000010032 */
[----:B------:R-:W-:Y:S01]  /*7a80*/  FFMA.FTZ R60, R79, R60, 0.28857114911079406738 ;  /* 0x3e93bf994f3c7423 */ /* 0x000fe2000001003c */
[----:B0-----:R-:W-:Y:S01]  /*7a90*/  PRMT R101, R75, 0x7632, R101 ;  /* 0x000076324b657816 */ /* 0x001fe20000000065 */
[----:B------:R-:W-:-:S02]  /*7aa0*/  FFMA.FTZ R52, R115, R52, 0.20512372255325317383 ;  /* 0x3e520bf473347423 */ /* 0x000fc40000010034 */
[----:B------:R-:W-:Y:S01]  /*7ab0*/  FFMA.FTZ R54, R89, R54, 0.48089820146560668945 ;  /* 0x3ef6384a59367423 */ /* 0x000fe20000010036 */
[----:B-1----:R-:W-:Y:S01]  /*7ac0*/  PRMT R103, R83, 0x7632, R103 ;  /* 0x0000763253677816 */ /* 0x002fe20000000067 */
[----:B------:R-:W-:Y:S02]  /*7ad0*/  FFMA.FTZ R50, R49, R50, 0.20512372255325317383 ;  /* 0x3e520bf431327423 */ /* 0x000fe40000010032 */
[----:B------:R-:W-:Y:S02]  /*7ae0*/  FFMA.FTZ R60, R79, R60, -0.36067417263984680176 ;  /* 0xbeb8aa494f3c7423 */ /* 0x000fe4000001003c */
[----:B------:R-:W-:Y:S02]  /*7af0*/  FFMA.FTZ R52, R115, R52, -0.24046532809734344482 ;  /* 0xbe763c8b73347423 */ /* 0x000fe40000010034 */
[----:B------:R-:W-:Y:S02]  /*7b00*/  FFMA.FTZ R54, R89, R54, -0.72134751081466674805 ;  /* 0xbf38aa3b59367423 */ /* 0x000fe40000010036 */
[----:B------:R-:W-:-:S02]  /*7b10*/  FFMA.FTZ R50, R49, R50, -0.24046532809734344482 ;  /* 0xbe763c8b31327423 */ /* 0x000fc40000010032 */
[----:B------:R-:W-:Y:S02]  /*7b20*/  FFMA.FTZ R60, R79, R60, 0.48089820146560668945 ;  /* 0x3ef6384a4f3c7423 */ /* 0x000fe4000001003c */
[----:B------:R-:W-:Y:S02]  /*7b30*/  FFMA.FTZ R52, R115, R52, 0.28857114911079406738 ;  /* 0x3e93bf9973347423 */ /* 0x000fe40000010034 */
[----:B------:R-:W-:Y:S02]  /*7b40*/  FMUL R54, R89, R54 ;  /* 0x0000003659367220 */ /* 0x000fe40000400000 */
[----:B------:R-:W-:Y:S02]  /*7b50*/  FFMA.FTZ R50, R49, R50, 0.28857114911079406738 ;  /* 0x3e93bf9931327423 */ /* 0x000fe40000010032 */
[----:B------:R-:W-:Y:S02]  /*7b60*/  FFMA.FTZ R60, R79, R60, -0.72134751081466674805 ;  /* 0xbf38aa3b4f3c7423 */ /* 0x000fe4000001003c */
[----:B------:R-:W-:-:S02]  /*7b70*/  FFMA.FTZ R52, R115, R52, -0.36067417263984680176 ;  /* 0xbeb8aa4973347423 */ /* 0x000fc40000010034 */
[----:B------:R-:W-:Y:S02]  /*7b80*/  FMUL R54, R89, R54 ;  /* 0x0000003659367220 */ /* 0x000fe40000400000 */
[----:B------:R-:W-:Y:S02]  /*7b90*/  FFMA.FTZ R50, R49, R50, -0.36067417263984680176 ;  /* 0xbeb8aa4931327423 */ /* 0x000fe40000010032 */
[----:B------:R-:W-:Y:S02]  /*7ba0*/  FMUL R60, R79, R60 ;  /* 0x0000003c4f3c7220 */ /* 0x000fe40000400000 */
[----:B------:R-:W-:Y:S02]  /*7bb0*/  FFMA.FTZ R52, R115, R52, 0.48089820146560668945 ;  /* 0x3ef6384a73347423 */ /* 0x000fe40000010034 */
[----:B------:R-:W-:Y:S01]  /*7bc0*/  FFMA.FTZ R89, R89, 1.4426950216293334961, R54 ;  /* 0x3fb8aa3b59597823 */ /* 0x000fe20000010036 */
[----:B------:R-:W-:Y:S01]  /*7bd0*/  @P4 MOV R54, 0x7f800000 ;  /* 0x7f80000000364802 */ /* 0x000fe20000000f00 */
[----:B------:R-:W-:-:S02]  /*7be0*/  FFMA.FTZ R50, R49, R50, 0.48089820146560668945 ;  /* 0x3ef6384a31327423 */ /* 0x000fc40000010032 */
[----:B------:R-:W-:Y:S02]  /*7bf0*/  FMUL R60, R79, R60 ;  /* 0x0000003c4f3c7220 */ /* 0x000fe40000400000 */
[----:B------:R-:W-:Y:S02]  /*7c00*/  FFMA.FTZ R52, R115, R52, -0.72134751081466674805 ;  /* 0xbf38aa3b73347423 */ /* 0x000fe40000010034 */
[----:B------:R-:W-:Y:S02]  /*7c10*/  FFMA.FTZ R50, R49, R50, -0.72134751081466674805 ;  /* 0xbf38aa3b31327423 */ /* 0x000fe40000010032 */
[----:B------:R-:W-:Y:S02]  /*7c20*/  FFMA.FTZ R60, R79, 1.4426950216293334961, R60 ;  /* 0x3fb8aa3b4f3c7823 */ /* 0x000fe4000001003c */
[----:B------:R-:W-:Y:S01]  /*7c30*/  FADD R71, R104, -1 ;  /* 0xbf80000068477421 */ /* 0x000fe20000000000 */
[----:B--2---:R-:W-:Y:S01]  /*7c40*/  PRMT R104, R81, 0x7632, R104 ;  /* 0x0000763251687816 */ /* 0x004fe20000000068 */
[----:B------:R-:W-:Y:S01]  /*7c50*/  @P4 FFMA.FTZ R99, R91, R54, +INF ;  /* 0x7f8000005b634423 */ /* 0x000fe20000010036 */
[----:B------:R-:W-:Y:S01]  /*7c60*/  ISETP.GE.U32.AND P4, PT, R158, 0x7f800000, PT ;  /* 0x7f8000009e00780c */ /* 0x000fe20003f86070 */
[----:B------:R-:W-:-:S02]  /*7c70*/  FADD R79, R72, -1 ;  /* 0xbf800000484f7421 */ /* 0x000fc40000000000 */
[----:B------:R-:W-:Y:S02]  /*7c80*/  FMUL R54, R115, R52 ;  /* 0x0000003473367220 */ /* 0x000fe40000400000 */
[----:B------:R-:W-:Y:S02]  /*7c90*/  FMUL R52, R49, R50 ;  /* 0x0000003231347220 */ /* 0x000fe40000400000 */
[-C--:B------:R-:W-:Y:S02]  /*7ca0*/  FFMA.FTZ R50, R71, R48.reuse, -0.16845393180847167969 ;  /* 0xbe2c7f3047327423 */ /* 0x080fe40000010030 */
[----:B------:R-:W-:Y:S02]  /*7cb0*/  FFMA.FTZ R48, R79, R48, -0.16845393180847167969 ;  /* 0xbe2c7f304f307423 */ /* 0x000fe40000010030 */
[----:B------:R-:W-:Y:S02]  /*7cc0*/  FFMA.FTZ R50, R71, R50, 0.1716887056827545166 ;  /* 0x3e2fcf2a47327423 */ /* 0x000fe40000010032 */
[----:B------:R-:W-:-:S02]  /*7cd0*/  FFMA.FTZ R48, R79, R48, 0.1716887056827545166 ;  /* 0x3e2fcf2a4f307423 */ /* 0x000fc40000010030 */
[----:B------:R-:W-:Y:S02]  /*7ce0*/  FADD R90, R90, R89 ;  /* 0x000000595a5a7221 */ /* 0x000fe40000000000 */
[----:B------:R-:W-:Y:S02]  /*7cf0*/  FFMA.FTZ R48, R79, R48, -0.17900948226451873779 ;  /* 0xbe374e434f307423 */ /* 0x000fe40000010030 */
[----:B------:R-:W-:Y:S01]  /*7d00*/  @P3 FFMA.FTZ R90, R88, R51, +INF ;  /* 0x7f800000585a3423 */ /* 0x000fe20000010033 */
[----:B------:R-:W-:Y:S01]  /*7d10*/  FSETP.NEU.AND P3, PT, R112, RZ, PT ;  /* 0x000000ff7000720b */ /* 0x000fe20003f6d000 */
[----:B------:R-:W-:Y:S02]  /*7d20*/  FFMA.FTZ R50, R71, R50, -0.17900948226451873779 ;  /* 0xbe374e4347327423 */ /* 0x000fe40000010032 */
[----:B------:R-:W-:Y:S02]  /*7d30*/  @P5 IMAD.MOV.U32 R51, RZ, RZ, 0x7f800000 ;  /* 0x7f800000ff335424 */ /* 0x000fe400078e00ff */
[----:B------:R-:W-:-:S02]  /*7d40*/  FFMA.FTZ R48, R79, R48, 0.20512372255325317383 ;  /* 0x3e520bf44f307423 */ /* 0x000fc40000010030 */
[----:B------:R-:W-:Y:S02]  /*7d50*/  FADD R70, R70, R113 ;  /* 0x0000007146467221 */ /* 0x000fe40000000000 */
[----:B------:R-:W-:Y:S02]  /*7d60*/  FFMA.FTZ R50, R71, R50, 0.20512372255325317383 ;  /* 0x3e520bf447327423 */ /* 0x000fe40000010032 */
[----:B------:R-:W-:Y:S01]  /*7d70*/  @P5 FFMA.FTZ R70, R112, R51, +INF ;  /* 0x7f80000070465423 */ /* 0x000fe20000010033 */
[----:B------:R-:W-:Y:S01]  /*7d80*/  ISETP.GE.U32.AND P5, PT, R152, 0x7f800000, PT ;  /* 0x7f8000009800780c */ /* 0x000fe20003fa6070 */
[----:B------:R-:W-:Y:S01]  /*7d90*/  FFMA.FTZ R48, R79, R48, -0.24046532809734344482 ;  /* 0xbe763c8b4f307423 */ /* 0x000fe20000010030 */
[----:B------:R-:W-:Y:S01]  /*7da0*/  @P4 MOV R51, 0x7f800000 ;  /* 0x7f80000000334802 */ /* 0x000fe20000000f00 */
[----:B------:R-:W-:Y:S02]  /*7db0*/  FFMA.FTZ R50, R71, R50, -0.24046532809734344482 ;  /* 0xbe763c8b47327423 */ /* 0x000fe40000010032 */
[----:B------:R-:W-:-:S02]  /*7dc0*/  FMUL R54, R115, R54 ;  /* 0x0000003673367220 */ /* 0x000fc40000400000 */
[----:B------:R-:W-:Y:S02]  /*7dd0*/  FFMA.FTZ R48, R79, R48, 0.28857114911079406738 ;  /* 0x3e93bf994f307423 */ /* 0x000fe40000010030 */
[----:B------:R-:W-:Y:S02]  /*7de0*/  FFMA.FTZ R50, R71, R50, 0.28857114911079406738 ;  /* 0x3e93bf9947327423 */ /* 0x000fe40000010032 */
[----:B------:R-:W-:Y:S02]  /*7df0*/  FMUL R52, R49, R52 ;  /* 0x0000003431347220 */ /* 0x000fe40000400000 */
[----:B------:R-:W-:Y:S02]  /*7e00*/  @P2 IMAD.MOV.U32 R53, RZ, RZ, 0x7f800000 ;  /* 0x7f800000ff352424 */ /* 0x000fe400078e00ff */
[----:B------:R-:W-:Y:S02]  /*7e10*/  FFMA.FTZ R115, R115, 1.4426950216293334961, R54 ;  /* 0x3fb8aa3b73737823 */ /* 0x000fe40000010036 */
[----:B------:R-:W-:-:S02]  /*7e20*/  FFMA.FTZ R54, R79, R48, -0.36067417263984680176 ;  /* 0xbeb8aa494f367423 */ /* 0x000fc40000010030 */
[----:B------:R-:W-:Y:S02]  /*7e30*/  FFMA.FTZ R50, R71, R50, -0.36067417263984680176 ;  /* 0xbeb8aa4947327423 */ /* 0x000fe40000010032 */
[----:B------:R-:W-:Y:S02]  /*7e40*/  FADD R3, R3, R60 ;  /* 0x0000003c03037221 */ /* 0x000fe40000000000 */
[----:B------:R-:W-:Y:S02]  /*7e50*/  FFMA.FTZ R49, R49, 1.4426950216293334961, R52 ;  /* 0x3fb8aa3b31317823 */ /* 0x000fe40000010034 */
[----:B------:R-:W-:Y:S01]  /*7e60*/  @P2 FFMA.FTZ R3, R78, R53, +INF ;  /* 0x7f8000004e032423 */ /* 0x000fe20000010035 */
[----:B------:R-:W-:Y:S01]  /*7e70*/  FSETP.NEU.AND P2, PT, R88, RZ, PT ;  /* 0x000000ff5800720b */ /* 0x000fe20003f4d000 */
[----:B------:R-:W-:Y:S02]  /*7e80*/  @P5 IMAD.MOV.U32 R53, RZ, RZ, 0x7f800000 ;  /* 0x7f800000ff355424 */ /* 0x000fe400078e00ff */
[----:B------:R-:W-:Y:S01]  /*7e90*/  FFMA.FTZ R54, R79, R54, 0.48089820146560668945 ;  /* 0x3ef6384a4f367423 */ /* 0x000fe20000010036 */
[----:B------:R-:W-:Y:S01]  /*7ea0*/  FSEL R90, R90, -INF , P2 ;  /* 0xff8000005a5a7808 */ /* 0x000fe20001000000 */
[----:B------:R-:W-:Y:S01]  /*7eb0*/  FFMA.FTZ R52, R71, R50, 0.48089820146560668945 ;  /* 0x3ef6384a47347423 */ /* 0x000fe20000010032 */
[----:B------:R-:W-:Y:S01]  /*7ec0*/  FSEL R3, R3, -INF , P1 ;  /* 0xff80000003037808 */ /* 0x000fe20000800000 */
[----:B------:R-:W-:-:S02]  /*7ed0*/  FADD R92, R68, R49 ;  /* 0x00000031445c7221 */ /* 0x000fc40000000000 */
[----:B------:R-:W-:Y:S01]  /*7ee0*/  FADD R76, R76, R115 ;  /* 0x000000734c4c7221 */ /* 0x000fe20000000000 */
[----:B------:R-:W-:Y:S01]  /*7ef0*/  LDS.64 R48, [R150] ;  /* 0x0000000096307984 */ /* 0x000fe20000000a00 */
[----:B------:R-:W-:Y:S01]  /*7f00*/  @P4 FFMA.FTZ R92, R158, R51, +INF ;  /* 0x7f8000009e5c4423 */ /* 0x000fe20000010033 */
[----:B------:R-:W-:Y:S01]  /*7f10*/  ISETP.GE.U32.AND P4, PT, R69, 0x7f800000, PT ;  /* 0x7f8000004500780c */ /* 0x000fe20003f86070 */
[----:B------:R-:W-:Y:S01]  /*7f20*/  @P5 FFMA.FTZ R76, R152, R53, +INF ;  /* 0x7f800000984c5423 */ /* 0x000fe20000010035 */
[----:B------:R-:W-:Y:S01]  /*7f30*/  ISETP.GE.U32.AND P5, PT, R77, 0x7f800000, PT ;  /* 0x7f8000004d00780c */ /* 0x000fe20003fa6070 */
[----:B------:R-:W-:Y:S01]  /*7f40*/  FFMA.FTZ R62, R79, R54, -0.72134751081466674805 ;  /* 0xbf38aa3b4f3e7423 */ /* 0x000fe20000010036 */
[----:B------:R-:W0:Y:S01]  /*7f50*/  LDS.64 R50, [R93] ;  /* 0x000000005d327984 */ /* 0x000e220000000a00 */
[----:B------:R-:W-:Y:S02]  /*7f60*/  FFMA.FTZ R60, R71, R52, -0.72134751081466674805 ;  /* 0xbf38aa3b473c7423 */ /* 0x000fe40000010034 */
[----:B------:R-:W-:Y:S01]  /*7f70*/  FMUL R66, R79, R62 ;  /* 0x0000003e4f427220 */ /* 0x000fe20000400000 */
[----:B------:R-:W1:Y:S01]  /*7f80*/  LDS.64 R52, [R150+0x400] ;  /* 0x0004000096347984 */ /* 0x000e620000000a00 */
[----:B------:R-:W-:-:S02]  /*7f90*/  FMUL R64, R71, R60 ;  /* 0x0000003c47407220 */ /* 0x000fc40000400000 */
[----:B------:R-:W-:Y:S01]  /*7fa0*/  FMUL R72, R79, R66 ;  /* 0x000000424f487220 */ /* 0x000fe20000400000 */
[----:B------:R-:W2:Y:S01]  /*7fb0*/  LDS.64 R54, [R93+0x400] ;  /* 0x000400005d367984 */ /* 0x000ea20000000a00 */
[----:B------:R-:W-:Y:S02]  /*7fc0*/  FMUL R68, R71, R64 ;  /* 0x0000004047447220 */ /* 0x000fe40000400000 */
[----:B------:R-:W-:Y:S01]  /*7fd0*/  FFMA.FTZ R72, R79, 1.4426950216293334961, R72 ;  /* 0x3fb8aa3b4f487823 */ /* 0x000fe20000010048 */
[----:B------:R-:W4:Y:S01]  /*7fe0*/  LDS.64 R60, [R150+0x800] ;  /* 0x00080000963c7984 */ /* 0x000f220000000a00 */
[----:B------:R-:W-:Y:S01]  /*7ff0*/  FFMA.FTZ R68, R71, 1.4426950216293334961, R68 ;  /* 0x3fb8aa3b47447823 */ /* 0x000fe20000010044 */
[----:B------:R-:W-:Y:S01]  /*8000*/  @P5 MOV R88, 0x7f800000 ;  /* 0x7f80000000585802 */ /* 0x000fe20000000f00 */
[----:B------:R-:W-:Y:S01]  /*8010*/  @P4 IMAD.MOV.U32 R86, RZ, RZ, 0x7f800000 ;  /* 0x7f800000ff564424 */ /* 0x000fe200078e00ff */
[----:B------:R-:W5:Y:S01]  /*8020*/  LDS.64 R62, [R93+0x800] ;  /* 0x000800005d3e7984 */ /* 0x000f620000000a00 */
[----:B------:R-:W-:Y:S01]  /*8030*/  FADD R68, R105, R68 ;  /* 0x0000004469447221 */ /* 0x000fe20000000000 */
[----:B---3--:R-:W-:Y:S01]  /*8040*/  PRMT R105, R85, 0x7632, R105 ;  /* 0x0000763255697816 */ /* 0x008fe20000000069 */
[----:B------:R-:W-:Y:S01]  /*8050*/  FADD R71, R73, R72 ;  /* 0x0000004849477221 */ /* 0x000fe20000000000 */
[----:B------:R-:W-:Y:S01]  /*8060*/  LDS.64 R64, [R150+0xc00] ;  /* 0x000c000096407984 */ /* 0x000fe20000000a00 */
[----:B------:R-:W-:Y:S01]  /*8070*/  @P4 FFMA.FTZ R68, R69, R86, +INF ;  /* 0x7f80000045444423 */ /* 0x000fe20000010056 */
[----:B------:R-:W-:Y:S01]  /*8080*/  FSETP.NEU.AND P4, PT, R158, RZ, PT ;  /* 0x000000ff9e00720b */ /* 0x000fe20003f8d000 */
[----:B------:R-:W-:Y:S01]  /*8090*/  @P5 FFMA.FTZ R71, R77, R88, +INF ;  /* 0x7f8000004d475423 */ /* 0x000fe20000010058 */
[----:B------:R-:W3:Y:S01]  /*80a0*/  LDS.64 R66, [R93+0xc00] ;  /* 0x000c00005d427984 */ /* 0x000ee20000000a00 */
[----:B------:R-:W-:-:S02]  /*80b0*/  FSETP.NEU.AND P5, PT, R69, RZ, PT ;  /* 0x000000ff4500720b */ /* 0x000fc40003fad000 */
[----:B------:R-:W-:Y:S01]  /*80c0*/  FSEL R69, R70, -INF , P3 ;  /* 0xff80000046457808 */ /* 0x000fe20001800000 */
[----:B------:R-:W3:Y:S01]  /*80d0*/  LDS.64 R78, [R93+0x1000] ;  /* 0x001000005d4e7984 */ /* 0x000ee20000000a00 */
[----:B------:R-:W-:Y:S02]  /*80e0*/  FSETP.NEU.AND P3, PT, R91, RZ, PT ;  /* 0x000000ff5b00720b */ /* 0x000fe40003f6d000 */
[----:B------:R-:W-:Y:S01]  /*80f0*/  FSEL R91, R68, -INF , P5 ;  /* 0xff800000445b7808 */ /* 0x000fe20002800000 */
[----:B------:R-:W3:Y:S01]  /*8100*/  LDS.64 R72, [R93+0x1800] ;  /* 0x001800005d487984 */ /* 0x000ee20000000a00 */
[----:B------:R-:W-:Y:S02]  /*8110*/  FSEL R92, R92, -INF , P4 ;  /* 0xff8000005c5c7808 */ /* 0x000fe40002000000 */
[----:B------:R-:W-:Y:S01]  /*8120*/  FSETP.NEU.AND P4, PT, R152, RZ, PT ;  /* 0x000000ff9800720b */ /* 0x000fe20003f8d000 */
[----:B------:R-:W3:Y:S01]  /*8130*/  LDS.64 R86, [R150+0x1c00] ;  /* 0x001c000096567984 */ /* 0x000ee20000000a00 */
[----:B------:R-:W-:-:S02]  /*8140*/  FSETP.NEU.AND P5, PT, R77, RZ, PT ;  /* 0x000000ff4d00720b */ /* 0x000fc40003fad000 */
[----:B------:R-:W-:Y:S01]  /*8150*/  FSEL R76, R76, -INF , P4 ;  /* 0xff8000004c4c7808 */ /* 0x000fe20002000000 */
[----:B------:R2:W3:Y:S01]  /*8160*/  LDS.64 R88, [R93+0x1c00] ;  /* 0x001c00005d587984 */ /* 0x0004e20000000a00 */
[----:B0-----:R-:W-:Y:S02]  /*8170*/  PRMT R94, R51, 0x7632, R94 ;  /* 0x00007632335e7816 */ /* 0x001fe4000000005e */
[----:B------:R-:W-:Y:S01]  /*8180*/  FSEL R99, R99, -INF , P3 ;  /* 0xff80000063637808 */ /* 0x000fe20001800000 */
[----:B------:R0:W-:Y:S01]  /*8190*/  STG.E.U16 [R6.64], R48 ;  /* 0x0000003006007986 */ /* 0x0001e2000c101506 */
[----:B-1----:R-:W-:-:S03]  /*81a0*/  PRMT R95, R53, 0x7632, R95 ;  /* 0x00007632355f7816 */ /* 0x002fc6000000005f */
[----:B------:R1:W-:Y:S01]  /*81b0*/  STG.E.U16 [R8.64], R50 ;  /* 0x0000003208007986 */ /* 0x0003e2000c101506 */
[----:B--2---:R-:W-:Y:S02]  /*81c0*/  PRMT R93, R49, 0x7632, R93 ;  /* 0x00007632315d7816 */ /* 0x004fe4000000005d */
[----:B------:R-:W-:Y:S01]  /*81d0*/  PRMT R96, R55, 0x7632, R96 ;  /* 0x0000763237607816 */ /* 0x000fe20000000060 */
[----:B------:R2:W-:Y:S01]  /*81e0*/  STG.E.U16 [R10.64], R52 ;  /* 0x000000340a007986 */ /* 0x0005e2000c101506 */
[----:B----4-:R-:W-:-:S03]  /*81f0*/  PRMT R97, R61, 0x7632, R97 ;  /* 0x000076323d617816 */ /* 0x010fc60000000061 */
[----:B------:R4:W-:Y:S01]  /*8200*/  STG.E.U16 [R4.64], R54 ;  /* 0x0000003604007986 */ /* 0x0009e2000c101506 */
[----:B0-----:R-:W-:Y:S02]  /*8210*/  PRMT R48, R48, 0x7632, R48 ;  /* 0x0000763230307816 */ /* 0x001fe40000000030 */
[----:B-----5:R-:W-:Y:S01]  /*8220*/  PRMT R98, R63, 0x7632, R98 ;  /* 0x000076323f627816 */ /* 0x020fe20000000062 */
[----:B------:R0:W-:Y:S01]  /*8230*/  STG.E.U16 [R12.64], R60 ;  /* 0x0000003c0c007986 */ /* 0x0001e2000c101506 */
[----:B-1----:R-:W-:Y:S02]  /*8240*/  FFMA R8, R91, 0.69314718246459960938, R126 ;  /* 0x3f3172185b087823 */ /* 0x002fe4000000007e */
[----:B------:R-:W-:Y:S01]  /*8250*/  FFMA R9, R92, 0.69314718246459960938, R127 ;  /* 0x3f3172185c097823 */ /* 0x000fe2000000007f */
[----:B------:R1:W-:Y:S01]  /*8260*/  STG.E.U16 [R14.64], R62 ;  /* 0x0000003e0e007986 */ /* 0x0003e2000c101506 */
[----:B---3--:R-:W-:Y:S01]  /*8270*/  PRMT R100, R67, 0x7632, R100 ;  /* 0x0000763243647816 */ /* 0x008fe20000000064 */
[----:B--2---:R-:W-:-:S02]  /*8280*/  FFMA R10, R69, 0.69314718246459960938, R124 ;  /* 0x3f317218450a7823 */ /* 0x004fc4000000007c */
[----:B------:R-:W-:Y:S01]  /*8290*/  STG.E.U16 [R16.64], R64 ;  /* 0x0000004010007986 */ /* 0x000fe2000c101506 */
[----:B----4-:R-:W-:Y:S01]  /*82a0*/  PRMT R4, R65, 0x7632, R4 ;  /* 0x0000763241047816 */ /* 0x010fe20000000004 */
[----:B------:R-:W-:Y:S01]  /*82b0*/  FFMA R11, R76, 0.69314718246459960938, R125 ;  /* 0x3f3172184c0b7823 */ /* 0x000fe2000000007d */
[----:B------:R-:W-:Y:S01]  /*82c0*/  PRMT R102, R79, 0x7632, R102 ;  /* 0x000076324f667816 */ /* 0x000fe20000000066 */
[----:B------:R2:W-:Y:S01]  /*82d0*/  STG.E.U16 [R18.64], R66 ;  /* 0x0000004212007986 */ /* 0x0005e2000c101506 */
[----:B------:R-:W-:Y:S01]  /*82e0*/  PRMT R106, R73, 0x7632, R106 ;  /* 0x00007632496a7816 */ /* 0x000fe2000000006a */
[----:B0-----:R-:W-:Y:S02]  /*82f0*/  FFMA R12, R99, 0.69314718246459960938, R122 ;  /* 0x3f317218630c7823 */ /* 0x001fe4000000007a */
[----:B------:R0:W-:Y:S01]  /*8300*/  STG.E.U16 [R20.64], R74 ;  /* 0x0000004a14007986 */ /* 0x0001e2000c101506 */
[----:B------:R-:W-:Y:S01]  /*8310*/  PRMT R68, R86, 0x7632, R68 ;  /* 0x0000763256447816 */ /* 0x000fe20000000044 */
[----:B------:R-:W-:Y:S01]  /*8320*/  FFMA R13, R90, 0.69314718246459960938, R123 ;  /* 0x3f3172185a0d7823 */ /* 0x000fe2000000007b */
[----:B------:R-:W-:Y:S01]  /*8330*/  PRMT R107, R87, 0x7632, R107 ;  /* 0x00007632576b7816 */ /* 0x000fe2000000006b */
[----:B------:R3:W-:Y:S01]  /*8340*/  STG.E.U16 [R22.64], R78 ;  /* 0x0000004e16007986 */ /* 0x0007e2000c101506 */
[----:B------:R-:W-:Y:S01]  /*8350*/  PRMT R108, R89, 0x7632, R108 ;  /* 0x00007632596c7816 */ /* 0x000fe2000000006c */
[----:B-1----:R-:W-:-:S02]  /*8360*/  FFMA R14, R3, 0.69314718246459960938, R120 ;  /* 0x3f317218030e7823 */ /* 0x002fc40000000078 */
[----:B------:R-:W-:Y:S01]  /*8370*/  STG.E.U16 [R24.64], R82 ;  /* 0x0000005218007986 */ /* 0x000fe2000c101506 */
[----:B--2---:R-:W-:-:S03]  /*8380*/  PRMT R19, R50, 0x7632, R19 ;  /* 0x0000763232137816 */ /* 0x004fc60000000013 */
[----:B------:R1:W-:Y:S01]  /*8390*/  STG.E.U16 [R26.64], R80 ;  /* 0x000000501a007986 */ /* 0x0003e2000c101506 */
[----:B0-----:R-:W-:Y:S02]  /*83a0*/  PRMT R20, R52, 0x7632, R20 ;  /* 0x0000763234147816 */ /* 0x001fe40000000014 */
[----:B------:R-:W-:Y:S01]  /*83b0*/  PRMT R21, R54, 0x7632, R21 ;  /* 0x0000763236157816 */ /* 0x000fe20000000015 */
[----:B------:R0:W-:Y:S01]  /*83c0*/  STG.E.U16 [R28.64], R84 ;  /* 0x000000541c007986 */ /* 0x0001e2000c101506 */
[----:B---3--:R-:W-:Y:S02]  /*83d0*/  PRMT R22, R60, 0x7632, R22 ;  /* 0x000076323c167816 */ /* 0x008fe40000000016 */
[----:B------:R-:W-:Y:S01]  /*83e0*/  PRMT R23, R62, 0x7632, R23 ;  /* 0x000076323e177816 */ /* 0x000fe20000000017 */
[----:B------:R2:W-:Y:S01]  /*83f0*/  STG.E.U16 [R30.64], R72 ;  /* 0x000000481e007986 */ /* 0x0005e2000c101506 */
[----:B------:R-:W-:-:S03]  /*8400*/  PRMT R74, R74, 0x7632, R74 ;  /* 0x000076324a4a7816 */ /* 0x000fc6000000004a */
[----:B------:R-:W-:Y:S01]  /*8410*/  STG.E.U16 [R32.64], R86 ;  /* 0x0000005620007986 */ /* 0x000fe2000c101506 */
[----:B-1----:R-:W-:-:S03]  /*8420*/  PRMT R80, R80, 0x7632, R80 ;  /* 0x0000763250507816 */ /* 0x002fc60000000050 */
[----:B------:R1:W-:Y:S01]  /*8430*/  STG.E.U16 [R34.64], R88 ;  /* 0x0000005822007986 */ /* 0x0003e2000c101506 */
[----:B0-----:R-:W-:Y:S02]  /*8440*/  PRMT R28, R64, 0x7632, R28 ;  /* 0x00007632401c7816 */ /* 0x001fe4000000001c */
[----:B------:R-:W-:Y:S01]  /*8450*/  PRMT R29, R66, 0x7632, R29 ;  /* 0x00007632421d7816 */ /* 0x000fe2000000001d */
[----:B------:R-:W-:Y:S01]  /*8460*/  STG.E.U16 [R36.64], R48 ;  /* 0x0000003024007986 */ /* 0x000fe2000c101506 */
[----:B------:R-:W-:Y:S02]  /*8470*/  PRMT R64, R82, 0x7632, R64 ;  /* 0x0000763252407816 */ /* 0x000fe40000000040 */
[----:B------:R-:W-:Y:S01]  /*8480*/  PRMT R66, R84, 0x7632, R66 ;  /* 0x0000763254427816 */ /* 0x000fe20000000042 */
[----:B------:R-:W-:Y:S01]  /*8490*/  STG.E.U16 [R38.64], R19 ;  /* 0x0000001326007986 */ /* 0x000fe2000c101506 */
[----:B--2---:R-:W-:-:S03]  /*84a0*/  PRMT R72, R72, 0x7632, R72 ;  /* 0x0000763248487816 */ /* 0x004fc60000000048 */
[----:B------:R-:W-:Y:S01]  /*84b0*/  STG.E.U16 [R40.64], R20 ;  /* 0x0000001428007986 */ /* 0x000fe2000c101506 */
[----:B-1----:R-:W-:-:S03]  /*84c0*/  PRMT R88, R88, 0x7632, R88 ;  /* 0x0000763258587816 */ /* 0x002fc60000000058 */
[----:B------:R-:W-:Y:S04]  /*84d0*/  STG.E.U16 [R42.64], R21 ;  /* 0x000000152a007986 */ /* 0x000fe8000c101506 */
[----:B------:R-:W-:Y:S04]  /*84e0*/  STG.E.U16 [R44.64], R22 ;  /* 0x000000162c007986 */ /* 0x000fe8000c101506 */
[----:B------:R-:W-:Y:S04]  /*84f0*/  STG.E.U16 [R46.64], R23 ;  /* 0x000000172e007986 */ /* 0x000fe8000c101506 */
[----:B------:R-:W-:Y:S04]  /*8500*/  STG.E.U16 [R56.64], R28 ;  /* 0x0000001c38007986 */ /* 0x000fe8000c101506 */
[----:B------:R0:W-:Y:S04]  /*8510*/  STG.E.U16 [R58.64], R29 ;  /* 0x0000001d3a007986 */ /* 0x0001e8000c101506 */
[----:B------:R-:W-:Y:S01]  /*8520*/  STG.E.U16 [R116.64], R74 ;  /* 0x0000004a74007986 */ /* 0x000fe2000c101506 */
[----:B0-----:R-:W-:-:S05]  /*8530*/  PRMT R59, R78, 0x7632, R59 ;  /* 0x000076324e3b7816 */ /* 0x001fca000000003b */
[----:B------:R-:W-:Y:S04]  /*8540*/  STG.E.U16 [R118.64], R59 ;  /* 0x0000003b76007986 */ /* 0x000fe8000c101506 */
        /* <DEDUP_REMOVED lines=28> */
[----:B------:R0:W-:Y:S04]  /*8710*/  STG.E.U16 [R198.64], R4 ;  /* 0x00000004c6007986 */ /* 0x0001e8000c101506 */
[----:B------:R1:W-:Y:S04]  /*8720*/  STG.E.U16 [R200.64], R100 ;  /* 0x00000064c8007986 */ /* 0x0003e8000c101506 */
[----:B------:R1:W-:Y:S04]  /*8730*/  STG.E.U16 [R202.64], R101 ;  /* 0x00000065ca007986 */ /* 0x0003e8000c101506 */
[----:B------:R1:W-:Y:S01]  /*8740*/  STG.E.U16 [R204.64], R102 ;  /* 0x00000066cc007986 */ /* 0x0003e2000c101506 */
[----:B0-----:R-:W-:-:S03]  /*8750*/  FSEL R4, R71, -INF , P5 ;  /* 0xff80000047047808 */ /* 0x001fc60002800000 */
[----:B------:R1:W-:Y:S02]  /*8760*/  STG.E.U16 [R206.64], R103 ;  /* 0x00000067ce007986 */ /* 0x0003e4000c101506 */
[----:B------:R-:W-:Y:S02]  /*8770*/  FFMA R15, R4, 0.69314718246459960938, R121 ;  /* 0x3f317218040f7823 */ /* 0x000fe40000000079 */
[----:B------:R1:W-:Y:S04]  /*8780*/  STG.E.U16 [R208.64], R104 ;  /* 0x00000068d0007986 */ /* 0x0003e8000c101506 */
[----:B------:R1:W-:Y:S04]  /*8790*/  STG.E.U16 [R210.64], R105 ;  /* 0x00000069d2007986 */ /* 0x0003e8000c101506 */
[----:B------:R1:W-:Y:S04]  /*87a0*/  STG.E.U16 [R212.64], R106 ;  /* 0x0000006ad4007986 */ /* 0x0003e8000c101506 */
[----:B------:R1:W-:Y:S04]  /*87b0*/  STG.E.U16 [R214.64], R107 ;  /* 0x0000006bd6007986 */ /* 0x0003e8000c101506 */
[----:B------:R1:W-:Y:S04]  /*87c0*/  STG.E.U16 [R216.64], R108 ;  /* 0x0000006cd8007986 */ /* 0x0003e8000c101506 */
[----:B------:R-:W-:Y:S06]  /*87d0*/  BAR.SYNC.DEFER_BLOCKING 0x0 ;  /* 0x0000000000007b1d */ /* 0x000fec0000010000 */
[----:B------:R1:W-:Y:S04]  /*87e0*/  STS.128 [R168.X4], R8 ;  /* 0x00000008a8007388 */ /* 0x0003e80000004c00 */
[----:B------:R1:W-:Y:S04]  /*87f0*/  STS.128 [R168.X4+0x80], R12 ;  /* 0x0000800ca8007388 */ /* 0x0003e80000004c00 */
[----:B------:R-:W-:Y:S06]  /*8800*/  BAR.SYNC.DEFER_BLOCKING 0x0 ;  /* 0x0000000000007b1d */ /* 0x000fec0000010000 */
[----:B------:R-:W-:Y:S05]  /*8810*/  @P0 EXIT ;  /* 0x000000000000094d */ /* 0x000fea0003800000 */
[----:B-1----:R-:W0:Y:S01]  /*8820*/  LDS R5, [R0] ;  /* 0x0000000000057984 */ /* 0x002e220000000800 */
[----:B------:R-:W-:Y:S01]  /*8830*/  IMAD R2, R2, c[0x0][0x1cc], RZ ;  /* 0x0000730002027a24 */ /* 0x000fe200078e02ff */
[C---:B------:R-:W-:Y:S01]  /*8840*/  SHF.L.U32 R6, R167.reuse, 0x2, RZ ;  /* 0x00000002a7067819 */ /* 0x040fe200000006ff */
[----:B------:R-:W-:-:S04]  /*8850*/  IMAD.HI R167, R167, 0x4, RZ ;  /* 0x00000004a7a77827 */ /* 0x000fc800078e02ff */
[C---:B------:R-:W-:Y:S02]  /*8860*/  IMAD.SHL.U32 R3, R2.reuse, 0x4, RZ ;  /* 0x0000000402037824 */ /* 0x040fe400078e00ff */
[----:B------:R-:W-:-:S03]  /*8870*/  IMAD.HI R4, R2, 0x4, RZ ;  /* 0x0000000402047827 */ /* 0x000fc600078e02ff */
[----:B------:R-:W-:-:S04]  /*8880*/  IADD3 R2, P0, P1, R6, c[0x0][0x180], R3 ;  /* 0x0000600006027a10 */ /* 0x000fc8000791e003 */
[----:B------:R-:W-:-:S05]  /*8890*/  IADD3.X R3, R167, c[0x0][0x184], R4, P0, P1 ;  /* 0x00006100a7037a10 */ /* 0x000fca00007e2404 */
[----:B0-----:R-:W-:Y:S01]  /*88a0*/  STG.E [R2.64], R5 ;  /* 0x0000000502007986 */ /* 0x001fe2000c101906 */
[----:B------:R-:W-:Y:S05]  /*88b0*/  EXIT ;  /* 0x000000000000794d */ /* 0x000fea0003800000 */
.L_x_2:
[----:B------:R-:W-:-:S00]  /*88c0*/  BRA `(.L_x_2) ;  /* 0xfffffff000007947 */ /* 0x000fc0000383ffff */
[----:B------:R-:W-:-:S00]  /*88d0*/  NOP ;  /* 0x0000000000007918 */ /* 0x000fc00000000000 */
        /* <DEDUP_REMOVED lines=10> */
.L_x_3:


//--------------------- .nv.global.init           --------------------------
	.section	.nv.global.init,"aw",@progbits
.nv.global.init:
	.type		_$_str,@object
	.size		_$_str,(.L_0 - _$_str)
_$_str:
        /*0000*/ 	.byte	0x5f, 0x5f, 0x43, 0x55, 0x44, 0x41, 0x5f, 0x46, 0x54, 0x5a, 0x00
.L_0:


//--------------------- .nv.shared.attn_fwd       --------------------------
	.section	.nv.shared.attn_fwd,"aw",@nobits
	.sectionflags	@""
	.align	16
